//
// Generated by NVIDIA NVVM Compiler
//
// Compiler Build ID: CL-36424714
// Cuda compilation tools, release 13.0, V13.0.88
// Based on NVVM 20.0.0
//

.version 9.0
.target sm_100
.address_size 64

	// .globl	init_rng
.global .align 4 .b8 precalc_xorwow_matrix[102400];
.global .align 4 .b8 precalc_xorwow_offset_matrix[102400];
.global .align 4 .b8 mrg32k3aM1[2304];
.global .align 4 .b8 mrg32k3aM2[2304];
.global .align 4 .b8 mrg32k3aM1SubSeq[2016];
.global .align 4 .b8 mrg32k3aM2SubSeq[2016];
.global .align 4 .b8 mrg32k3aM1Seq[2304];
.global .align 4 .b8 mrg32k3aM2Seq[2304];
.const .align 8 .b8 __cr_lgamma_table[72];
.global .align 1 .b8 BASE58_CHARS[59] = {49, 50, 51, 52, 53, 54, 55, 56, 57, 65, 66, 67, 68, 69, 70, 71, 72, 74, 75, 76, 77, 78, 80, 81, 82, 83, 84, 85, 86, 87, 88, 89, 90, 97, 98, 99, 100, 101, 102, 103, 104, 105, 106, 107, 109, 110, 111, 112, 113, 114, 115, 116, 117, 118, 119, 120, 121, 122};

.visible .entry init_rng(
	.param .u64 .ptr .align 1 init_rng_param_0,
	.param .u64 init_rng_param_1,
	.param .u32 init_rng_param_2
)
{
	.reg .pred 	%p<25>;
	.reg .b32 	%r<414>;
	.reg .b64 	%rd<19>;

	ld.param.u64 	%rd8, [init_rng_param_0];
	ld.param.u64 	%rd9, [init_rng_param_1];
	ld.param.u32 	%r183, [init_rng_param_2];
	mov.u32 	%r184, %ctaid.x;
	mov.u32 	%r185, %ntid.x;
	mov.u32 	%r186, %tid.x;
	mad.lo.s32 	%r1, %r184, %r185, %r186;
	setp.ge.s32 	%p1, %r1, %r183;
	@%p1 bra 	$L__BB0_44;
	cvta.to.global.u64 	%rd10, %rd8;
	cvt.s64.s32 	%rd18, %r1;
	mul.wide.s32 	%rd11, %r1, 48;
	add.s64 	%rd2, %rd10, %rd11;
	cvt.u32.u64 	%r187, %rd9;
	xor.b32  	%r188, %r187, -1429050551;
	mul.lo.s32 	%r189, %r188, 1099087573;
	{ .reg .b32 tmp; mov.b64 {tmp, %r190}, %rd9; }
	xor.b32  	%r191, %r190, -136515619;
	mul.lo.s32 	%r192, %r191, -1703105765;
	add.s32 	%r193, %r189, %r192;
	add.s32 	%r194, %r193, 6615241;
	add.s32 	%r195, %r189, 123456789;
	st.global.v2.u32 	[%rd2], {%r194, %r195};
	xor.b32  	%r196, %r189, 362436069;
	add.s32 	%r197, %r192, 521288629;
	st.global.v2.u32 	[%rd2+8], {%r196, %r197};
	xor.b32  	%r198, %r192, 88675123;
	add.s32 	%r199, %r189, 5783321;
	st.global.v2.u32 	[%rd2+16], {%r198, %r199};
	setp.eq.s32 	%p2, %r1, 0;
	@%p2 bra 	$L__BB0_43;
	mov.b32 	%r320, 0;
$L__BB0_3:
	and.b64  	%rd4, %rd18, 3;
	setp.eq.s64 	%p3, %rd4, 0;
	@%p3 bra 	$L__BB0_42;
	mul.wide.u32 	%rd12, %r320, 3200;
	mov.u64 	%rd13, precalc_xorwow_matrix;
	add.s64 	%rd5, %rd13, %rd12;
	cvt.u32.u64 	%r3, %rd4;
	mov.b32 	%r321, 0;
$L__BB0_5:
	mov.b32 	%r334, 0;
	mov.u32 	%r335, %r334;
	mov.u32 	%r336, %r334;
	mov.u32 	%r337, %r334;
	mov.u32 	%r338, %r334;
	mov.u32 	%r327, %r334;
$L__BB0_6:
	mul.wide.u32 	%rd14, %r327, 4;
	add.s64 	%rd15, %rd2, %rd14;
	ld.global.u32 	%r11, [%rd15+4];
	shl.b32 	%r12, %r327, 5;
	mov.b32 	%r333, 0;
$L__BB0_7:
	.pragma "nounroll";
	shr.u32 	%r204, %r11, %r333;
	and.b32  	%r205, %r204, 1;
	setp.eq.b32 	%p4, %r205, 1;
	not.pred 	%p5, %p4;
	add.s32 	%r206, %r12, %r333;
	mul.lo.s32 	%r207, %r206, 5;
	mul.wide.u32 	%rd16, %r207, 4;
	add.s64 	%rd6, %rd5, %rd16;
	@%p5 bra 	$L__BB0_9;
	ld.global.u32 	%r208, [%rd6];
	xor.b32  	%r338, %r338, %r208;
	ld.global.u32 	%r209, [%rd6+4];
	xor.b32  	%r337, %r337, %r209;
	ld.global.u32 	%r210, [%rd6+8];
	xor.b32  	%r336, %r336, %r210;
	ld.global.u32 	%r211, [%rd6+12];
	xor.b32  	%r335, %r335, %r211;
	ld.global.u32 	%r212, [%rd6+16];
	xor.b32  	%r334, %r334, %r212;
$L__BB0_9:
	and.b32  	%r214, %r204, 2;
	setp.eq.s32 	%p6, %r214, 0;
	@%p6 bra 	$L__BB0_11;
	ld.global.u32 	%r215, [%rd6+20];
	xor.b32  	%r338, %r338, %r215;
	ld.global.u32 	%r216, [%rd6+24];
	xor.b32  	%r337, %r337, %r216;
	ld.global.u32 	%r217, [%rd6+28];
	xor.b32  	%r336, %r336, %r217;
	ld.global.u32 	%r218, [%rd6+32];
	xor.b32  	%r335, %r335, %r218;
	ld.global.u32 	%r219, [%rd6+36];
	xor.b32  	%r334, %r334, %r219;
$L__BB0_11:
	and.b32  	%r221, %r204, 4;
	setp.eq.s32 	%p7, %r221, 0;
	@%p7 bra 	$L__BB0_13;
	ld.global.u32 	%r222, [%rd6+40];
	xor.b32  	%r338, %r338, %r222;
	ld.global.u32 	%r223, [%rd6+44];
	xor.b32  	%r337, %r337, %r223;
	ld.global.u32 	%r224, [%rd6+48];
	xor.b32  	%r336, %r336, %r224;
	ld.global.u32 	%r225, [%rd6+52];
	xor.b32  	%r335, %r335, %r225;
	ld.global.u32 	%r226, [%rd6+56];
	xor.b32  	%r334, %r334, %r226;
$L__BB0_13:
	and.b32  	%r228, %r204, 8;
	setp.eq.s32 	%p8, %r228, 0;
	@%p8 bra 	$L__BB0_15;
	ld.global.u32 	%r229, [%rd6+60];
	xor.b32  	%r338, %r338, %r229;
	ld.global.u32 	%r230, [%rd6+64];
	xor.b32  	%r337, %r337, %r230;
	ld.global.u32 	%r231, [%rd6+68];
	xor.b32  	%r336, %r336, %r231;
	ld.global.u32 	%r232, [%rd6+72];
	xor.b32  	%r335, %r335, %r232;
	ld.global.u32 	%r233, [%rd6+76];
	xor.b32  	%r334, %r334, %r233;
$L__BB0_15:
	and.b32  	%r235, %r204, 16;
	setp.eq.s32 	%p9, %r235, 0;
	@%p9 bra 	$L__BB0_17;
	ld.global.u32 	%r236, [%rd6+80];
	xor.b32  	%r338, %r338, %r236;
	ld.global.u32 	%r237, [%rd6+84];
	xor.b32  	%r337, %r337, %r237;
	ld.global.u32 	%r238, [%rd6+88];
	xor.b32  	%r336, %r336, %r238;
	ld.global.u32 	%r239, [%rd6+92];
	xor.b32  	%r335, %r335, %r239;
	ld.global.u32 	%r240, [%rd6+96];
	xor.b32  	%r334, %r334, %r240;
$L__BB0_17:
	and.b32  	%r242, %r204, 32;
	setp.eq.s32 	%p10, %r242, 0;
	@%p10 bra 	$L__BB0_19;
	ld.global.u32 	%r243, [%rd6+100];
	xor.b32  	%r338, %r338, %r243;
	ld.global.u32 	%r244, [%rd6+104];
	xor.b32  	%r337, %r337, %r244;
	ld.global.u32 	%r245, [%rd6+108];
	xor.b32  	%r336, %r336, %r245;
	ld.global.u32 	%r246, [%rd6+112];
	xor.b32  	%r335, %r335, %r246;
	ld.global.u32 	%r247, [%rd6+116];
	xor.b32  	%r334, %r334, %r247;
$L__BB0_19:
	and.b32  	%r249, %r204, 64;
	setp.eq.s32 	%p11, %r249, 0;
	@%p11 bra 	$L__BB0_21;
	ld.global.u32 	%r250, [%rd6+120];
	xor.b32  	%r338, %r338, %r250;
	ld.global.u32 	%r251, [%rd6+124];
	xor.b32  	%r337, %r337, %r251;
	ld.global.u32 	%r252, [%rd6+128];
	xor.b32  	%r336, %r336, %r252;
	ld.global.u32 	%r253, [%rd6+132];
	xor.b32  	%r335, %r335, %r253;
	ld.global.u32 	%r254, [%rd6+136];
	xor.b32  	%r334, %r334, %r254;
$L__BB0_21:
	and.b32  	%r256, %r204, 128;
	setp.eq.s32 	%p12, %r256, 0;
	@%p12 bra 	$L__BB0_23;
	ld.global.u32 	%r257, [%rd6+140];
	xor.b32  	%r338, %r338, %r257;
	ld.global.u32 	%r258, [%rd6+144];
	xor.b32  	%r337, %r337, %r258;
	ld.global.u32 	%r259, [%rd6+148];
	xor.b32  	%r336, %r336, %r259;
	ld.global.u32 	%r260, [%rd6+152];
	xor.b32  	%r335, %r335, %r260;
	ld.global.u32 	%r261, [%rd6+156];
	xor.b32  	%r334, %r334, %r261;
$L__BB0_23:
	and.b32  	%r263, %r204, 256;
	setp.eq.s32 	%p13, %r263, 0;
	@%p13 bra 	$L__BB0_25;
	ld.global.u32 	%r264, [%rd6+160];
	xor.b32  	%r338, %r338, %r264;
	ld.global.u32 	%r265, [%rd6+164];
	xor.b32  	%r337, %r337, %r265;
	ld.global.u32 	%r266, [%rd6+168];
	xor.b32  	%r336, %r336, %r266;
	ld.global.u32 	%r267, [%rd6+172];
	xor.b32  	%r335, %r335, %r267;
	ld.global.u32 	%r268, [%rd6+176];
	xor.b32  	%r334, %r334, %r268;
$L__BB0_25:
	and.b32  	%r270, %r204, 512;
	setp.eq.s32 	%p14, %r270, 0;
	@%p14 bra 	$L__BB0_27;
	ld.global.u32 	%r271, [%rd6+180];
	xor.b32  	%r338, %r338, %r271;
	ld.global.u32 	%r272, [%rd6+184];
	xor.b32  	%r337, %r337, %r272;
	ld.global.u32 	%r273, [%rd6+188];
	xor.b32  	%r336, %r336, %r273;
	ld.global.u32 	%r274, [%rd6+192];
	xor.b32  	%r335, %r335, %r274;
	ld.global.u32 	%r275, [%rd6+196];
	xor.b32  	%r334, %r334, %r275;
$L__BB0_27:
	and.b32  	%r277, %r204, 1024;
	setp.eq.s32 	%p15, %r277, 0;
	@%p15 bra 	$L__BB0_29;
	ld.global.u32 	%r278, [%rd6+200];
	xor.b32  	%r338, %r338, %r278;
	ld.global.u32 	%r279, [%rd6+204];
	xor.b32  	%r337, %r337, %r279;
	ld.global.u32 	%r280, [%rd6+208];
	xor.b32  	%r336, %r336, %r280;
	ld.global.u32 	%r281, [%rd6+212];
	xor.b32  	%r335, %r335, %r281;
	ld.global.u32 	%r282, [%rd6+216];
	xor.b32  	%r334, %r334, %r282;
$L__BB0_29:
	and.b32  	%r284, %r204, 2048;
	setp.eq.s32 	%p16, %r284, 0;
	@%p16 bra 	$L__BB0_31;
	ld.global.u32 	%r285, [%rd6+220];
	xor.b32  	%r338, %r338, %r285;
	ld.global.u32 	%r286, [%rd6+224];
	xor.b32  	%r337, %r337, %r286;
	ld.global.u32 	%r287, [%rd6+228];
	xor.b32  	%r336, %r336, %r287;
	ld.global.u32 	%r288, [%rd6+232];
	xor.b32  	%r335, %r335, %r288;
	ld.global.u32 	%r289, [%rd6+236];
	xor.b32  	%r334, %r334, %r289;
$L__BB0_31:
	and.b32  	%r291, %r204, 4096;
	setp.eq.s32 	%p17, %r291, 0;
	@%p17 bra 	$L__BB0_33;
	ld.global.u32 	%r292, [%rd6+240];
	xor.b32  	%r338, %r338, %r292;
	ld.global.u32 	%r293, [%rd6+244];
	xor.b32  	%r337, %r337, %r293;
	ld.global.u32 	%r294, [%rd6+248];
	xor.b32  	%r336, %r336, %r294;
	ld.global.u32 	%r295, [%rd6+252];
	xor.b32  	%r335, %r335, %r295;
	ld.global.u32 	%r296, [%rd6+256];
	xor.b32  	%r334, %r334, %r296;
$L__BB0_33:
	and.b32  	%r298, %r204, 8192;
	setp.eq.s32 	%p18, %r298, 0;
	@%p18 bra 	$L__BB0_35;
	ld.global.u32 	%r299, [%rd6+260];
	xor.b32  	%r338, %r338, %r299;
	ld.global.u32 	%r300, [%rd6+264];
	xor.b32  	%r337, %r337, %r300;
	ld.global.u32 	%r301, [%rd6+268];
	xor.b32  	%r336, %r336, %r301;
	ld.global.u32 	%r302, [%rd6+272];
	xor.b32  	%r335, %r335, %r302;
	ld.global.u32 	%r303, [%rd6+276];
	xor.b32  	%r334, %r334, %r303;
$L__BB0_35:
	and.b32  	%r305, %r204, 16384;
	setp.eq.s32 	%p19, %r305, 0;
	@%p19 bra 	$L__BB0_37;
	ld.global.u32 	%r306, [%rd6+280];
	xor.b32  	%r338, %r338, %r306;
	ld.global.u32 	%r307, [%rd6+284];
	xor.b32  	%r337, %r337, %r307;
	ld.global.u32 	%r308, [%rd6+288];
	xor.b32  	%r336, %r336, %r308;
	ld.global.u32 	%r309, [%rd6+292];
	xor.b32  	%r335, %r335, %r309;
	ld.global.u32 	%r310, [%rd6+296];
	xor.b32  	%r334, %r334, %r310;
$L__BB0_37:
	and.b32  	%r312, %r204, 32768;
	setp.eq.s32 	%p20, %r312, 0;
	@%p20 bra 	$L__BB0_39;
	ld.global.u32 	%r313, [%rd6+300];
	xor.b32  	%r338, %r338, %r313;
	ld.global.u32 	%r314, [%rd6+304];
	xor.b32  	%r337, %r337, %r314;
	ld.global.u32 	%r315, [%rd6+308];
	xor.b32  	%r336, %r336, %r315;
	ld.global.u32 	%r316, [%rd6+312];
	xor.b32  	%r335, %r335, %r316;
	ld.global.u32 	%r317, [%rd6+316];
	xor.b32  	%r334, %r334, %r317;
$L__BB0_39:
	add.s32 	%r333, %r333, 16;
	setp.ne.s32 	%p21, %r333, 32;
	@%p21 bra 	$L__BB0_7;
	mad.lo.s32 	%r318, %r327, -31, %r12;
	add.s32 	%r327, %r318, 1;
	setp.ne.s32 	%p22, %r327, 5;
	@%p22 bra 	$L__BB0_6;
	st.global.u32 	[%rd2+4], %r338;
	st.global.u32 	[%rd2+8], %r337;
	st.global.u32 	[%rd2+12], %r336;
	st.global.u32 	[%rd2+16], %r335;
	st.global.u32 	[%rd2+20], %r334;
	add.s32 	%r321, %r321, 1;
	setp.lt.u32 	%p23, %r321, %r3;
	@%p23 bra 	$L__BB0_5;
$L__BB0_42:
	shr.u64 	%rd7, %rd18, 2;
	add.s32 	%r320, %r320, 1;
	setp.gt.u64 	%p24, %rd18, 3;
	mov.u64 	%rd18, %rd7;
	@%p24 bra 	$L__BB0_3;
$L__BB0_43:
	mov.b32 	%r319, 0;
	st.global.v2.u32 	[%rd2+24], {%r319, %r319};
	st.global.u32 	[%rd2+32], %r319;
	mov.b64 	%rd17, 0;
	st.global.u64 	[%rd2+40], %rd17;
$L__BB0_44:
	ret;

}
	// .globl	generate_and_check_keypairs
.visible .entry generate_and_check_keypairs(
	.param .u64 .ptr .align 1 generate_and_check_keypairs_param_0,
	.param .u64 .ptr .align 1 generate_and_check_keypairs_param_1,
	.param .u64 .ptr .align 1 generate_and_check_keypairs_param_2,
	.param .u64 .ptr .align 1 generate_and_check_keypairs_param_3,
	.param .u64 .ptr .align 1 generate_and_check_keypairs_param_4,
	.param .u32 generate_and_check_keypairs_param_5,
	.param .u8 generate_and_check_keypairs_param_6,
	.param .u8 generate_and_check_keypairs_param_7,
	.param .u32 generate_and_check_keypairs_param_8
)
{
	.local .align 16 .b8 	__local_depot1[96];
	.reg .b64 	%SP;
	.reg .b64 	%SPL;
	.reg .pred 	%p<108>;
	.reg .b16 	%rs<400>;
	.reg .b32 	%r<530>;
	.reg .b64 	%rd<420>;

	mov.u64 	%SPL, __local_depot1;
	ld.param.u64 	%rd20, [generate_and_check_keypairs_param_3];
	ld.param.u64 	%rd21, [generate_and_check_keypairs_param_4];
	ld.param.u32 	%r54, [generate_and_check_keypairs_param_5];
	ld.param.u32 	%r55, [generate_and_check_keypairs_param_8];
	cvta.to.global.u64 	%rd1, %rd21;
	cvta.to.global.u64 	%rd2, %rd20;
	add.u64 	%rd3, %SPL, 0;
	add.u64 	%rd4, %SPL, 32;
	mov.u32 	%r56, %ctaid.x;
	mov.u32 	%r57, %ntid.x;
	mov.u32 	%r58, %tid.x;
	mad.lo.s32 	%r1, %r56, %r57, %r58;
	setp.ge.s32 	%p2, %r1, %r55;
	@%p2 bra 	$L__BB1_82;
	ld.global.u32 	%r59, [%rd2];
	setp.gt.s32 	%p3, %r59, 0;
	@%p3 bra 	$L__BB1_82;
	ld.param.u64 	%rd413, [generate_and_check_keypairs_param_1];
	ld.param.u64 	%rd412, [generate_and_check_keypairs_param_0];
	shl.b32 	%r61, %r1, 5;
	cvta.to.global.u64 	%rd24, %rd412;
	mul.wide.s32 	%rd25, %r1, 48;
	add.s64 	%rd26, %rd24, %rd25;
	ld.global.v2.u32 	{%r62, %r63}, [%rd26];
	ld.global.v2.u32 	{%r64, %r65}, [%rd26+8];
	ld.global.v2.u32 	{%r66, %r67}, [%rd26+16];
	shr.u32 	%r68, %r63, 2;
	xor.b32  	%r69, %r68, %r63;
	shl.b32 	%r70, %r67, 4;
	shl.b32 	%r71, %r69, 1;
	xor.b32  	%r72, %r70, %r71;
	xor.b32  	%r73, %r72, %r67;
	xor.b32  	%r74, %r73, %r69;
	add.s32 	%r75, %r62, %r74;
	add.s32 	%r76, %r75, 197;
	cvt.u16.u32 	%rs1, %r76;
	shr.u32 	%r77, %r64, 2;
	xor.b32  	%r78, %r77, %r64;
	shl.b32 	%r79, %r74, 4;
	shl.b32 	%r80, %r78, 1;
	xor.b32  	%r81, %r79, %r80;
	xor.b32  	%r82, %r81, %r74;
	xor.b32  	%r83, %r82, %r78;
	add.s32 	%r84, %r62, %r83;
	add.s32 	%r85, %r84, 138;
	cvt.u16.u32 	%rs2, %r85;
	shr.u32 	%r86, %r65, 2;
	xor.b32  	%r87, %r86, %r65;
	shl.b32 	%r88, %r83, 4;
	shl.b32 	%r89, %r87, 1;
	xor.b32  	%r90, %r88, %r89;
	xor.b32  	%r91, %r90, %r83;
	xor.b32  	%r92, %r91, %r87;
	add.s32 	%r93, %r62, %r92;
	add.s32 	%r94, %r93, 79;
	cvt.u16.u32 	%rs3, %r94;
	shr.u32 	%r95, %r66, 2;
	xor.b32  	%r96, %r95, %r66;
	shl.b32 	%r97, %r92, 4;
	shl.b32 	%r98, %r96, 1;
	xor.b32  	%r99, %r97, %r98;
	xor.b32  	%r100, %r99, %r92;
	xor.b32  	%r101, %r100, %r96;
	add.s32 	%r102, %r62, %r101;
	add.s32 	%r103, %r102, 20;
	cvt.u16.u32 	%rs4, %r103;
	shr.u32 	%r104, %r67, 2;
	xor.b32  	%r105, %r104, %r67;
	shl.b32 	%r106, %r101, 4;
	shl.b32 	%r107, %r105, 1;
	xor.b32  	%r108, %r106, %r107;
	xor.b32  	%r109, %r108, %r101;
	xor.b32  	%r110, %r109, %r105;
	add.s32 	%r111, %r62, %r110;
	add.s32 	%r112, %r111, 217;
	cvt.u16.u32 	%rs5, %r112;
	shr.u32 	%r113, %r74, 2;
	xor.b32  	%r114, %r113, %r74;
	shl.b32 	%r115, %r110, 4;
	shl.b32 	%r116, %r114, 1;
	xor.b32  	%r117, %r115, %r116;
	xor.b32  	%r118, %r117, %r110;
	xor.b32  	%r119, %r118, %r114;
	add.s32 	%r120, %r62, %r119;
	add.s32 	%r121, %r120, 158;
	cvt.u16.u32 	%rs6, %r121;
	shr.u32 	%r122, %r83, 2;
	xor.b32  	%r123, %r122, %r83;
	shl.b32 	%r124, %r119, 4;
	shl.b32 	%r125, %r123, 1;
	xor.b32  	%r126, %r124, %r125;
	xor.b32  	%r127, %r126, %r119;
	xor.b32  	%r128, %r127, %r123;
	add.s32 	%r129, %r62, %r128;
	add.s32 	%r130, %r129, 99;
	cvt.u16.u32 	%rs7, %r130;
	shr.u32 	%r131, %r92, 2;
	xor.b32  	%r132, %r131, %r92;
	shl.b32 	%r133, %r128, 4;
	shl.b32 	%r134, %r132, 1;
	xor.b32  	%r135, %r133, %r134;
	xor.b32  	%r136, %r135, %r128;
	xor.b32  	%r137, %r136, %r132;
	add.s32 	%r138, %r62, %r137;
	add.s32 	%r139, %r138, 40;
	cvt.u16.u32 	%rs8, %r139;
	shr.u32 	%r140, %r101, 2;
	xor.b32  	%r141, %r140, %r101;
	shl.b32 	%r142, %r137, 4;
	shl.b32 	%r143, %r141, 1;
	xor.b32  	%r144, %r142, %r143;
	xor.b32  	%r145, %r144, %r137;
	xor.b32  	%r146, %r145, %r141;
	add.s32 	%r147, %r62, %r146;
	add.s32 	%r148, %r147, 237;
	cvt.u16.u32 	%rs9, %r148;
	shr.u32 	%r149, %r110, 2;
	xor.b32  	%r150, %r149, %r110;
	shl.b32 	%r151, %r146, 4;
	shl.b32 	%r152, %r150, 1;
	xor.b32  	%r153, %r151, %r152;
	xor.b32  	%r154, %r153, %r146;
	xor.b32  	%r155, %r154, %r150;
	add.s32 	%r156, %r62, %r155;
	add.s32 	%r157, %r156, 178;
	cvt.u16.u32 	%rs10, %r157;
	shr.u32 	%r158, %r119, 2;
	xor.b32  	%r159, %r158, %r119;
	shl.b32 	%r160, %r155, 4;
	shl.b32 	%r161, %r159, 1;
	xor.b32  	%r162, %r160, %r161;
	xor.b32  	%r163, %r162, %r155;
	xor.b32  	%r164, %r163, %r159;
	add.s32 	%r165, %r62, %r164;
	add.s32 	%r166, %r165, 119;
	cvt.u16.u32 	%rs11, %r166;
	shr.u32 	%r167, %r128, 2;
	xor.b32  	%r168, %r167, %r128;
	shl.b32 	%r169, %r164, 4;
	shl.b32 	%r170, %r168, 1;
	xor.b32  	%r171, %r169, %r170;
	xor.b32  	%r172, %r171, %r164;
	xor.b32  	%r173, %r172, %r168;
	add.s32 	%r174, %r62, %r173;
	add.s32 	%r175, %r174, 60;
	cvt.u16.u32 	%rs12, %r175;
	shr.u32 	%r176, %r137, 2;
	xor.b32  	%r177, %r176, %r137;
	shl.b32 	%r178, %r173, 4;
	shl.b32 	%r179, %r177, 1;
	xor.b32  	%r180, %r178, %r179;
	xor.b32  	%r181, %r180, %r173;
	xor.b32  	%r182, %r181, %r177;
	add.s32 	%r183, %r62, %r182;
	add.s32 	%r184, %r183, 1;
	cvt.u16.u32 	%rs13, %r184;
	shr.u32 	%r185, %r146, 2;
	xor.b32  	%r186, %r185, %r146;
	shl.b32 	%r187, %r182, 4;
	shl.b32 	%r188, %r186, 1;
	xor.b32  	%r189, %r187, %r188;
	xor.b32  	%r190, %r189, %r182;
	xor.b32  	%r191, %r190, %r186;
	add.s32 	%r192, %r62, %r191;
	add.s32 	%r193, %r192, 198;
	cvt.u16.u32 	%rs14, %r193;
	shr.u32 	%r194, %r155, 2;
	xor.b32  	%r195, %r194, %r155;
	shl.b32 	%r196, %r191, 4;
	shl.b32 	%r197, %r195, 1;
	xor.b32  	%r198, %r196, %r197;
	xor.b32  	%r199, %r198, %r191;
	xor.b32  	%r200, %r199, %r195;
	add.s32 	%r201, %r62, %r200;
	add.s32 	%r202, %r201, 139;
	cvt.u16.u32 	%rs15, %r202;
	shr.u32 	%r203, %r164, 2;
	xor.b32  	%r204, %r203, %r164;
	shl.b32 	%r205, %r200, 4;
	shl.b32 	%r206, %r204, 1;
	xor.b32  	%r207, %r205, %r206;
	xor.b32  	%r208, %r207, %r200;
	xor.b32  	%r209, %r208, %r204;
	add.s32 	%r210, %r62, %r209;
	add.s32 	%r211, %r210, 80;
	cvt.u16.u32 	%rs16, %r211;
	shr.u32 	%r212, %r173, 2;
	xor.b32  	%r213, %r212, %r173;
	shl.b32 	%r214, %r209, 4;
	shl.b32 	%r215, %r213, 1;
	xor.b32  	%r216, %r214, %r215;
	xor.b32  	%r217, %r216, %r209;
	xor.b32  	%r218, %r217, %r213;
	add.s32 	%r219, %r62, %r218;
	add.s32 	%r220, %r219, 21;
	cvt.u16.u32 	%rs17, %r220;
	shr.u32 	%r221, %r182, 2;
	xor.b32  	%r222, %r221, %r182;
	shl.b32 	%r223, %r218, 4;
	shl.b32 	%r224, %r222, 1;
	xor.b32  	%r225, %r223, %r224;
	xor.b32  	%r226, %r225, %r218;
	xor.b32  	%r227, %r226, %r222;
	add.s32 	%r228, %r62, %r227;
	add.s32 	%r229, %r228, 218;
	cvt.u16.u32 	%rs18, %r229;
	shr.u32 	%r230, %r191, 2;
	xor.b32  	%r231, %r230, %r191;
	shl.b32 	%r232, %r227, 4;
	shl.b32 	%r233, %r231, 1;
	xor.b32  	%r234, %r232, %r233;
	xor.b32  	%r235, %r234, %r227;
	xor.b32  	%r236, %r235, %r231;
	add.s32 	%r237, %r62, %r236;
	add.s32 	%r238, %r237, 159;
	cvt.u16.u32 	%rs19, %r238;
	shr.u32 	%r239, %r200, 2;
	xor.b32  	%r240, %r239, %r200;
	shl.b32 	%r241, %r236, 4;
	shl.b32 	%r242, %r240, 1;
	xor.b32  	%r243, %r241, %r242;
	xor.b32  	%r244, %r243, %r236;
	xor.b32  	%r245, %r244, %r240;
	add.s32 	%r246, %r62, %r245;
	add.s32 	%r247, %r246, 100;
	cvt.u16.u32 	%rs20, %r247;
	shr.u32 	%r248, %r209, 2;
	xor.b32  	%r249, %r248, %r209;
	shl.b32 	%r250, %r245, 4;
	shl.b32 	%r251, %r249, 1;
	xor.b32  	%r252, %r250, %r251;
	xor.b32  	%r253, %r252, %r245;
	xor.b32  	%r254, %r253, %r249;
	add.s32 	%r255, %r62, %r254;
	add.s32 	%r256, %r255, 41;
	cvt.u16.u32 	%rs21, %r256;
	shr.u32 	%r257, %r218, 2;
	xor.b32  	%r258, %r257, %r218;
	shl.b32 	%r259, %r254, 4;
	shl.b32 	%r260, %r258, 1;
	xor.b32  	%r261, %r259, %r260;
	xor.b32  	%r262, %r261, %r254;
	xor.b32  	%r263, %r262, %r258;
	add.s32 	%r264, %r62, %r263;
	add.s32 	%r265, %r264, 238;
	cvt.u16.u32 	%rs22, %r265;
	shr.u32 	%r266, %r227, 2;
	xor.b32  	%r267, %r266, %r227;
	shl.b32 	%r268, %r263, 4;
	shl.b32 	%r269, %r267, 1;
	xor.b32  	%r270, %r268, %r269;
	xor.b32  	%r271, %r270, %r263;
	xor.b32  	%r272, %r271, %r267;
	add.s32 	%r273, %r62, %r272;
	add.s32 	%r274, %r273, 179;
	cvt.u16.u32 	%rs23, %r274;
	shr.u32 	%r275, %r236, 2;
	xor.b32  	%r276, %r275, %r236;
	shl.b32 	%r277, %r272, 4;
	shl.b32 	%r278, %r276, 1;
	xor.b32  	%r279, %r277, %r278;
	xor.b32  	%r280, %r279, %r272;
	xor.b32  	%r281, %r280, %r276;
	add.s32 	%r282, %r62, %r281;
	add.s32 	%r283, %r282, 120;
	cvt.u16.u32 	%rs24, %r283;
	shr.u32 	%r284, %r245, 2;
	xor.b32  	%r285, %r284, %r245;
	shl.b32 	%r286, %r281, 4;
	shl.b32 	%r287, %r285, 1;
	xor.b32  	%r288, %r286, %r287;
	xor.b32  	%r289, %r288, %r281;
	xor.b32  	%r290, %r289, %r285;
	add.s32 	%r291, %r62, %r290;
	add.s32 	%r292, %r291, 61;
	cvt.u16.u32 	%rs25, %r292;
	shr.u32 	%r293, %r254, 2;
	xor.b32  	%r294, %r293, %r254;
	shl.b32 	%r295, %r290, 4;
	shl.b32 	%r296, %r294, 1;
	xor.b32  	%r297, %r295, %r296;
	xor.b32  	%r298, %r297, %r290;
	xor.b32  	%r299, %r298, %r294;
	add.s32 	%r300, %r62, %r299;
	add.s32 	%r301, %r300, 2;
	cvt.u16.u32 	%rs26, %r301;
	shr.u32 	%r302, %r263, 2;
	xor.b32  	%r303, %r302, %r263;
	shl.b32 	%r304, %r299, 4;
	shl.b32 	%r305, %r303, 1;
	xor.b32  	%r306, %r304, %r305;
	xor.b32  	%r307, %r306, %r299;
	xor.b32  	%r308, %r307, %r303;
	add.s32 	%r309, %r62, %r308;
	add.s32 	%r310, %r309, 199;
	cvt.u16.u32 	%rs27, %r310;
	shr.u32 	%r311, %r272, 2;
	xor.b32  	%r312, %r311, %r272;
	shl.b32 	%r313, %r308, 4;
	shl.b32 	%r314, %r312, 1;
	xor.b32  	%r315, %r313, %r314;
	xor.b32  	%r316, %r315, %r308;
	xor.b32  	%r317, %r316, %r312;
	add.s32 	%r318, %r62, %r317;
	add.s32 	%r319, %r318, 140;
	cvt.u16.u32 	%rs28, %r319;
	shr.u32 	%r320, %r281, 2;
	xor.b32  	%r321, %r320, %r281;
	shl.b32 	%r322, %r317, 4;
	shl.b32 	%r323, %r321, 1;
	xor.b32  	%r324, %r322, %r323;
	xor.b32  	%r325, %r324, %r317;
	xor.b32  	%r326, %r325, %r321;
	add.s32 	%r327, %r62, %r326;
	add.s32 	%r328, %r327, 81;
	cvt.u16.u32 	%rs29, %r328;
	shr.u32 	%r329, %r290, 2;
	xor.b32  	%r330, %r329, %r290;
	shl.b32 	%r331, %r326, 4;
	shl.b32 	%r332, %r330, 1;
	xor.b32  	%r333, %r331, %r332;
	xor.b32  	%r334, %r333, %r326;
	xor.b32  	%r335, %r334, %r330;
	add.s32 	%r336, %r62, %r335;
	add.s32 	%r337, %r336, 22;
	cvt.u16.u32 	%rs30, %r337;
	shr.u32 	%r338, %r299, 2;
	xor.b32  	%r339, %r338, %r299;
	shl.b32 	%r340, %r335, 4;
	shl.b32 	%r341, %r339, 1;
	xor.b32  	%r342, %r340, %r341;
	xor.b32  	%r343, %r342, %r335;
	xor.b32  	%r344, %r343, %r339;
	add.s32 	%r345, %r62, %r344;
	add.s32 	%r346, %r345, 219;
	cvt.u16.u32 	%rs31, %r346;
	shr.u32 	%r347, %r308, 2;
	xor.b32  	%r348, %r347, %r308;
	shl.b32 	%r349, %r344, 4;
	shl.b32 	%r350, %r348, 1;
	xor.b32  	%r351, %r349, %r350;
	xor.b32  	%r352, %r351, %r344;
	xor.b32  	%r353, %r352, %r348;
	add.s32 	%r354, %r62, %r353;
	add.s32 	%r355, %r354, 160;
	cvt.u16.u32 	%rs32, %r355;
	cvt.s64.s32 	%rd27, %r61;
	cvta.to.global.u64 	%rd28, %rd413;
	add.s64 	%rd29, %rd28, %rd27;
	st.global.u8 	[%rd29], %rs1;
	st.global.u8 	[%rd29+1], %rs2;
	st.global.u8 	[%rd29+2], %rs3;
	st.global.u8 	[%rd29+3], %rs4;
	st.global.u8 	[%rd29+4], %rs5;
	st.global.u8 	[%rd29+5], %rs6;
	st.global.u8 	[%rd29+6], %rs7;
	st.global.u8 	[%rd29+7], %rs8;
	st.global.u8 	[%rd29+8], %rs9;
	st.global.u8 	[%rd29+9], %rs10;
	st.global.u8 	[%rd29+10], %rs11;
	st.global.u8 	[%rd29+11], %rs12;
	st.global.u8 	[%rd29+12], %rs13;
	st.global.u8 	[%rd29+13], %rs14;
	st.global.u8 	[%rd29+14], %rs15;
	st.global.u8 	[%rd29+15], %rs16;
	st.global.u8 	[%rd29+16], %rs17;
	st.global.u8 	[%rd29+17], %rs18;
	st.global.u8 	[%rd29+18], %rs19;
	st.global.u8 	[%rd29+19], %rs20;
	st.global.u8 	[%rd29+20], %rs21;
	st.global.u8 	[%rd29+21], %rs22;
	st.global.u8 	[%rd29+22], %rs23;
	st.global.u8 	[%rd29+23], %rs24;
	st.global.u8 	[%rd29+24], %rs25;
	st.global.u8 	[%rd29+25], %rs26;
	st.global.u8 	[%rd29+26], %rs27;
	st.global.u8 	[%rd29+27], %rs28;
	st.global.u8 	[%rd29+28], %rs29;
	st.global.u8 	[%rd29+29], %rs30;
	st.global.u8 	[%rd29+30], %rs31;
	st.global.u8 	[%rd29+31], %rs32;
	and.b32  	%r356, %r76, 255;
	xor.b32  	%r357, %r356, 177573;
	cvt.u64.u32 	%rd30, %r357;
	shl.b32 	%r358, %r76, 5;
	cvt.u64.u32 	%rd31, %r358;
	and.b64  	%rd32, %rd31, 8160;
	xor.b64  	%rd33, %rd32, 5682336;
	add.s64 	%rd34, %rd33, %rd30;
	and.b32  	%r359, %r85, 255;
	cvt.u64.u32 	%rd35, %r359;
	xor.b64  	%rd36, %rd34, %rd35;
	shl.b64 	%rd37, %rd36, 5;
	add.s64 	%rd38, %rd37, %rd36;
	and.b32  	%r360, %r94, 255;
	cvt.u64.u32 	%rd39, %r360;
	xor.b64  	%rd40, %rd38, %rd39;
	shl.b64 	%rd41, %rd40, 5;
	add.s64 	%rd42, %rd41, %rd40;
	and.b32  	%r361, %r103, 255;
	cvt.u64.u32 	%rd43, %r361;
	xor.b64  	%rd44, %rd42, %rd43;
	shl.b64 	%rd45, %rd44, 5;
	add.s64 	%rd46, %rd45, %rd44;
	and.b32  	%r362, %r112, 255;
	cvt.u64.u32 	%rd47, %r362;
	xor.b64  	%rd48, %rd46, %rd47;
	shl.b64 	%rd49, %rd48, 5;
	add.s64 	%rd50, %rd49, %rd48;
	and.b32  	%r363, %r121, 255;
	cvt.u64.u32 	%rd51, %r363;
	xor.b64  	%rd52, %rd50, %rd51;
	shl.b64 	%rd53, %rd52, 5;
	add.s64 	%rd54, %rd53, %rd52;
	and.b32  	%r364, %r130, 255;
	cvt.u64.u32 	%rd55, %r364;
	xor.b64  	%rd56, %rd54, %rd55;
	shl.b64 	%rd57, %rd56, 5;
	add.s64 	%rd58, %rd57, %rd56;
	and.b32  	%r365, %r139, 255;
	cvt.u64.u32 	%rd59, %r365;
	xor.b64  	%rd60, %rd58, %rd59;
	shl.b64 	%rd61, %rd60, 5;
	add.s64 	%rd62, %rd61, %rd60;
	and.b32  	%r366, %r148, 255;
	cvt.u64.u32 	%rd63, %r366;
	xor.b64  	%rd64, %rd62, %rd63;
	shl.b64 	%rd65, %rd64, 5;
	add.s64 	%rd66, %rd65, %rd64;
	and.b32  	%r367, %r157, 255;
	cvt.u64.u32 	%rd67, %r367;
	xor.b64  	%rd68, %rd66, %rd67;
	shl.b64 	%rd69, %rd68, 5;
	add.s64 	%rd70, %rd69, %rd68;
	and.b32  	%r368, %r166, 255;
	cvt.u64.u32 	%rd71, %r368;
	xor.b64  	%rd72, %rd70, %rd71;
	shl.b64 	%rd73, %rd72, 5;
	add.s64 	%rd74, %rd73, %rd72;
	and.b32  	%r369, %r175, 255;
	cvt.u64.u32 	%rd75, %r369;
	xor.b64  	%rd76, %rd74, %rd75;
	shl.b64 	%rd77, %rd76, 5;
	add.s64 	%rd78, %rd77, %rd76;
	and.b32  	%r370, %r184, 255;
	cvt.u64.u32 	%rd79, %r370;
	xor.b64  	%rd80, %rd78, %rd79;
	shl.b64 	%rd81, %rd80, 5;
	add.s64 	%rd82, %rd81, %rd80;
	and.b32  	%r371, %r193, 255;
	cvt.u64.u32 	%rd83, %r371;
	xor.b64  	%rd84, %rd82, %rd83;
	shl.b64 	%rd85, %rd84, 5;
	add.s64 	%rd86, %rd85, %rd84;
	and.b32  	%r372, %r202, 255;
	cvt.u64.u32 	%rd87, %r372;
	xor.b64  	%rd88, %rd86, %rd87;
	shl.b64 	%rd89, %rd88, 5;
	add.s64 	%rd90, %rd89, %rd88;
	and.b32  	%r373, %r211, 255;
	cvt.u64.u32 	%rd91, %r373;
	xor.b64  	%rd92, %rd90, %rd91;
	shl.b64 	%rd93, %rd92, 5;
	add.s64 	%rd94, %rd93, %rd92;
	and.b32  	%r374, %r220, 255;
	cvt.u64.u32 	%rd95, %r374;
	xor.b64  	%rd96, %rd94, %rd95;
	shl.b64 	%rd97, %rd96, 5;
	add.s64 	%rd98, %rd97, %rd96;
	and.b32  	%r375, %r229, 255;
	cvt.u64.u32 	%rd99, %r375;
	xor.b64  	%rd100, %rd98, %rd99;
	shl.b64 	%rd101, %rd100, 5;
	add.s64 	%rd102, %rd101, %rd100;
	and.b32  	%r376, %r238, 255;
	cvt.u64.u32 	%rd103, %r376;
	xor.b64  	%rd104, %rd102, %rd103;
	shl.b64 	%rd105, %rd104, 5;
	add.s64 	%rd106, %rd105, %rd104;
	and.b32  	%r377, %r247, 255;
	cvt.u64.u32 	%rd107, %r377;
	xor.b64  	%rd108, %rd106, %rd107;
	shl.b64 	%rd109, %rd108, 5;
	add.s64 	%rd110, %rd109, %rd108;
	and.b32  	%r378, %r256, 255;
	cvt.u64.u32 	%rd111, %r378;
	xor.b64  	%rd112, %rd110, %rd111;
	shl.b64 	%rd113, %rd112, 5;
	add.s64 	%rd114, %rd113, %rd112;
	and.b32  	%r379, %r265, 255;
	cvt.u64.u32 	%rd115, %r379;
	xor.b64  	%rd116, %rd114, %rd115;
	shl.b64 	%rd117, %rd116, 5;
	add.s64 	%rd118, %rd117, %rd116;
	and.b32  	%r380, %r274, 255;
	cvt.u64.u32 	%rd119, %r380;
	xor.b64  	%rd120, %rd118, %rd119;
	shl.b64 	%rd121, %rd120, 5;
	add.s64 	%rd122, %rd121, %rd120;
	and.b32  	%r381, %r283, 255;
	cvt.u64.u32 	%rd123, %r381;
	xor.b64  	%rd124, %rd122, %rd123;
	shl.b64 	%rd125, %rd124, 5;
	add.s64 	%rd126, %rd125, %rd124;
	and.b32  	%r382, %r292, 255;
	cvt.u64.u32 	%rd127, %r382;
	xor.b64  	%rd128, %rd126, %rd127;
	shl.b64 	%rd129, %rd128, 5;
	add.s64 	%rd130, %rd129, %rd128;
	and.b32  	%r383, %r301, 255;
	cvt.u64.u32 	%rd131, %r383;
	xor.b64  	%rd132, %rd130, %rd131;
	shl.b64 	%rd133, %rd132, 5;
	add.s64 	%rd134, %rd133, %rd132;
	and.b32  	%r384, %r310, 255;
	cvt.u64.u32 	%rd135, %r384;
	xor.b64  	%rd136, %rd134, %rd135;
	shl.b64 	%rd137, %rd136, 5;
	add.s64 	%rd138, %rd137, %rd136;
	and.b32  	%r385, %r319, 255;
	cvt.u64.u32 	%rd139, %r385;
	xor.b64  	%rd140, %rd138, %rd139;
	shl.b64 	%rd141, %rd140, 5;
	add.s64 	%rd142, %rd141, %rd140;
	and.b32  	%r386, %r328, 255;
	cvt.u64.u32 	%rd143, %r386;
	xor.b64  	%rd144, %rd142, %rd143;
	shl.b64 	%rd145, %rd144, 5;
	add.s64 	%rd146, %rd145, %rd144;
	and.b32  	%r387, %r337, 255;
	cvt.u64.u32 	%rd147, %r387;
	xor.b64  	%rd148, %rd146, %rd147;
	shl.b64 	%rd149, %rd148, 5;
	add.s64 	%rd150, %rd149, %rd148;
	and.b32  	%r388, %r346, 255;
	cvt.u64.u32 	%rd151, %r388;
	xor.b64  	%rd152, %rd150, %rd151;
	shl.b64 	%rd153, %rd152, 5;
	add.s64 	%rd154, %rd153, %rd152;
	and.b32  	%r389, %r355, 255;
	cvt.u64.u32 	%rd155, %r389;
	xor.b64  	%rd156, %rd154, %rd155;
	shr.u64 	%rd157, %rd156, 1;
	xor.b64  	%rd158, %rd157, %rd156;
	cvt.u16.u64 	%rs33, %rd158;
	and.b16  	%rs67, %rs33, 255;
	mad.lo.s64 	%rd159, %rd156, 1103515245, 12345;
	shr.u64 	%rd160, %rd159, 1;
	shr.u64 	%rd161, %rd159, 2;
	xor.b64  	%rd162, %rd161, %rd160;
	cvt.u16.u64 	%rs34, %rd162;
	mad.lo.s64 	%rd163, %rd156, 1217745895947410025, 13622895711870;
	shr.u64 	%rd164, %rd163, 2;
	shr.u64 	%rd165, %rd163, 3;
	xor.b64  	%rd166, %rd165, %rd164;
	cvt.u16.u64 	%rs35, %rd166;
	mad.lo.s64 	%rd167, %rd156, -1997021767415251787, -1023320979612096545;
	shr.u64 	%rd168, %rd167, 3;
	shr.u64 	%rd169, %rd167, 4;
	xor.b64  	%rd170, %rd169, %rd168;
	cvt.u16.u64 	%rs36, %rd170;
	mad.lo.s64 	%rd171, %rd156, 5174951733247770385, 9039786828775103532;
	shr.u64 	%rd172, %rd171, 4;
	shr.u64 	%rd173, %rd171, 5;
	xor.b64  	%rd174, %rd173, %rd172;
	cvt.u16.u64 	%rs37, %rd174;
	mad.lo.s64 	%rd175, %rd156, 6072632179045779517, -5702537557386291467;
	shr.u64 	%rd176, %rd175, 5;
	shr.u64 	%rd177, %rd175, 6;
	xor.b64  	%rd178, %rd177, %rd176;
	cvt.u16.u64 	%rs38, %rd178;
	mad.lo.s64 	%rd179, %rd156, -2454103051924121607, -6626202792855921526;
	shr.u64 	%rd180, %rd179, 6;
	shr.u64 	%rd181, %rd179, 7;
	xor.b64  	%rd182, %rd181, %rd180;
	cvt.u16.u64 	%rs39, %rd182;
	mad.lo.s64 	%rd183, %rd156, 6464723165237302021, 5472134308656145147;
	shr.u64 	%rd184, %rd183, 7;
	xor.b64  	%rd185, %rd183, %rd184;
	cvt.u16.u64 	%rs40, %rd185;
	mad.lo.s64 	%rd186, %rd156, -2148818962729803999, -6581997778080248040;
	shr.u64 	%rd187, %rd186, 1;
	xor.b64  	%rd188, %rd187, %rd186;
	cvt.u16.u64 	%rs41, %rd188;
	mad.lo.s64 	%rd189, %rd156, -2947888233981538547, -7334114683175391887;
	shr.u64 	%rd190, %rd189, 1;
	shr.u64 	%rd191, %rd189, 2;
	xor.b64  	%rd192, %rd191, %rd190;
	cvt.u16.u64 	%rs42, %rd192;
	mad.lo.s64 	%rd193, %rd156, -8139530099325378935, -3588305756323416234;
	shr.u64 	%rd194, %rd193, 2;
	shr.u64 	%rd195, %rd193, 3;
	xor.b64  	%rd196, %rd195, %rd194;
	cvt.u16.u64 	%rs43, %rd196;
	mad.lo.s64 	%rd197, %rd156, 8604506717479763541, -6672412432198716457;
	shr.u64 	%rd198, %rd197, 3;
	shr.u64 	%rd199, %rd197, 4;
	xor.b64  	%rd200, %rd199, %rd198;
	cvt.u16.u64 	%rs44, %rd200;
	mad.lo.s64 	%rd201, %rd156, -7439033062988238799, -389361564116007740;
	shr.u64 	%rd202, %rd201, 4;
	shr.u64 	%rd203, %rd201, 5;
	xor.b64  	%rd204, %rd203, %rd202;
	cvt.u16.u64 	%rs45, %rd204;
	mad.lo.s64 	%rd205, %rd156, -1368716383061249315, -7360525227776036947;
	shr.u64 	%rd206, %rd205, 5;
	shr.u64 	%rd207, %rd205, 6;
	xor.b64  	%rd208, %rd207, %rd206;
	cvt.u16.u64 	%rs46, %rd208;
	mad.lo.s64 	%rd209, %rd156, -4751330276393730535, -6946702600949550366;
	shr.u64 	%rd210, %rd209, 6;
	shr.u64 	%rd211, %rd209, 7;
	xor.b64  	%rd212, %rd211, %rd210;
	cvt.u16.u64 	%rs47, %rd212;
	mad.lo.s64 	%rd213, %rd156, 8385213726730620581, -1472810285178866061;
	shr.u64 	%rd214, %rd213, 7;
	xor.b64  	%rd215, %rd213, %rd214;
	cvt.u16.u64 	%rs48, %rd215;
	cvt.u32.u64 	%r390, %rd215;
	cvt.u32.u64 	%r391, %rd212;
	prmt.b32 	%r392, %r391, %r390, 0x3340U;
	cvt.u32.u64 	%r393, %rd208;
	cvt.u32.u64 	%r394, %rd204;
	prmt.b32 	%r395, %r394, %r393, 0x3340U;
	prmt.b32 	%r396, %r395, %r392, 0x5410U;
	cvt.u32.u64 	%r397, %rd200;
	cvt.u32.u64 	%r398, %rd196;
	prmt.b32 	%r399, %r398, %r397, 0x3340U;
	cvt.u32.u64 	%r400, %rd192;
	cvt.u32.u64 	%r401, %rd188;
	prmt.b32 	%r402, %r401, %r400, 0x3340U;
	prmt.b32 	%r403, %r402, %r399, 0x5410U;
	cvt.u32.u64 	%r404, %rd185;
	cvt.u32.u64 	%r405, %rd182;
	prmt.b32 	%r406, %r405, %r404, 0x3340U;
	cvt.u32.u64 	%r407, %rd178;
	cvt.u32.u64 	%r408, %rd174;
	prmt.b32 	%r409, %r408, %r407, 0x3340U;
	prmt.b32 	%r410, %r409, %r406, 0x5410U;
	cvt.u32.u64 	%r411, %rd170;
	cvt.u32.u64 	%r412, %rd166;
	prmt.b32 	%r413, %r412, %r411, 0x3340U;
	cvt.u32.u64 	%r414, %rd158;
	cvt.u32.u64 	%r415, %rd162;
	prmt.b32 	%r416, %r414, %r415, 0x3340U;
	prmt.b32 	%r417, %r416, %r413, 0x5410U;
	st.local.v4.b32 	[%rd3], {%r417, %r410, %r403, %r396};
	mad.lo.s64 	%rd216, %rd156, 3556744693812593217, -9137095453671462608;
	shr.u64 	%rd217, %rd216, 1;
	xor.b64  	%rd218, %rd217, %rd216;
	cvt.u16.u64 	%rs49, %rd218;
	mad.lo.s64 	%rd219, %rd156, -8509472531272350803, -4374745765941044823;
	shr.u64 	%rd220, %rd219, 1;
	shr.u64 	%rd221, %rd219, 2;
	xor.b64  	%rd222, %rd221, %rd220;
	cvt.u16.u64 	%rs50, %rd222;
	mad.lo.s64 	%rd223, %rd156, 3747915210938549929, 394355452784745262;
	shr.u64 	%rd224, %rd223, 2;
	shr.u64 	%rd225, %rd223, 3;
	xor.b64  	%rd226, %rd225, %rd224;
	cvt.u16.u64 	%rs51, %rd226;
	mad.lo.s64 	%rd227, %rd156, 5315697460302369781, 3973497625628165839;
	shr.u64 	%rd228, %rd227, 3;
	shr.u64 	%rd229, %rd227, 4;
	xor.b64  	%rd230, %rd229, %rd228;
	cvt.u16.u64 	%rs52, %rd230;
	mad.lo.s64 	%rd231, %rd156, 6592759228474123601, -7256769200201537444;
	shr.u64 	%rd232, %rd231, 4;
	shr.u64 	%rd233, %rd231, 5;
	xor.b64  	%rd234, %rd233, %rd232;
	cvt.u16.u64 	%rs53, %rd234;
	mad.lo.s64 	%rd235, %rd156, 8363223768747102589, -6678946893687412891;
	shr.u64 	%rd236, %rd235, 5;
	shr.u64 	%rd237, %rd235, 6;
	xor.b64  	%rd238, %rd237, %rd236;
	cvt.u16.u64 	%rs54, %rd238;
	mad.lo.s64 	%rd239, %rd156, -1207869722969585607, -9108102263066346438;
	shr.u64 	%rd240, %rd239, 6;
	shr.u64 	%rd241, %rd239, 7;
	xor.b64  	%rd242, %rd241, %rd240;
	cvt.u16.u64 	%rs55, %rd242;
	mad.lo.s64 	%rd243, %rd156, 7020863793130806853, 3156123308426592491;
	shr.u64 	%rd244, %rd243, 7;
	xor.b64  	%rd245, %rd243, %rd244;
	cvt.u16.u64 	%rs56, %rd245;
	mad.lo.s64 	%rd246, %rd156, 5226625102700374369, -5530752852945850808;
	shr.u64 	%rd247, %rd246, 1;
	xor.b64  	%rd248, %rd247, %rd246;
	cvt.u16.u64 	%rs57, %rd248;
	mad.lo.s64 	%rd249, %rd156, 3104375898896755789, 8892114220873733345;
	shr.u64 	%rd250, %rd249, 1;
	shr.u64 	%rd251, %rd249, 2;
	xor.b64  	%rd252, %rd251, %rd250;
	cvt.u16.u64 	%rs58, %rd252;
	mad.lo.s64 	%rd253, %rd156, -6286961394918518071, 78400932875690502;
	shr.u64 	%rd254, %rd253, 2;
	shr.u64 	%rd255, %rd253, 3;
	xor.b64  	%rd256, %rd255, %rd254;
	cvt.u16.u64 	%rs59, %rd256;
	mad.lo.s64 	%rd257, %rd156, 1620005599855164821, -7007701240146247481;
	shr.u64 	%rd258, %rd257, 3;
	shr.u64 	%rd259, %rd257, 4;
	xor.b64  	%rd260, %rd259, %rd258;
	cvt.u16.u64 	%rs60, %rd260;
	mad.lo.s64 	%rd261, %rd156, -5557252017381171599, -4309146929290483980;
	shr.u64 	%rd262, %rd261, 4;
	shr.u64 	%rd263, %rd261, 5;
	xor.b64  	%rd264, %rd263, %rd262;
	cvt.u16.u64 	%rs61, %rd264;
	mad.lo.s64 	%rd265, %rd156, -1614521938209315811, -5144091374031413731;
	shr.u64 	%rd266, %rd265, 5;
	shr.u64 	%rd267, %rd265, 6;
	xor.b64  	%rd268, %rd267, %rd266;
	cvt.u16.u64 	%rs62, %rd268;
	mad.lo.s64 	%rd269, %rd156, 2962440362153113177, 4512925111990196370;
	shr.u64 	%rd270, %rd269, 6;
	shr.u64 	%rd271, %rd269, 7;
	xor.b64  	%rd272, %rd271, %rd270;
	cvt.u16.u64 	%rs63, %rd272;
	mad.lo.s64 	%rd273, %rd156, 3965338082088681957, -4054302273868488093;
	shr.u64 	%rd274, %rd273, 7;
	xor.b64  	%rd275, %rd273, %rd274;
	cvt.u16.u64 	%rs64, %rd275;
	cvt.u32.u64 	%r418, %rd275;
	cvt.u32.u64 	%r419, %rd272;
	prmt.b32 	%r420, %r419, %r418, 0x3340U;
	cvt.u32.u64 	%r421, %rd268;
	cvt.u32.u64 	%r422, %rd264;
	prmt.b32 	%r423, %r422, %r421, 0x3340U;
	prmt.b32 	%r424, %r423, %r420, 0x5410U;
	cvt.u32.u64 	%r425, %rd260;
	cvt.u32.u64 	%r426, %rd256;
	prmt.b32 	%r427, %r426, %r425, 0x3340U;
	cvt.u32.u64 	%r428, %rd252;
	cvt.u32.u64 	%r429, %rd248;
	prmt.b32 	%r430, %r429, %r428, 0x3340U;
	prmt.b32 	%r431, %r430, %r427, 0x5410U;
	cvt.u32.u64 	%r432, %rd245;
	cvt.u32.u64 	%r433, %rd242;
	prmt.b32 	%r434, %r433, %r432, 0x3340U;
	cvt.u32.u64 	%r435, %rd238;
	cvt.u32.u64 	%r436, %rd234;
	prmt.b32 	%r437, %r436, %r435, 0x3340U;
	prmt.b32 	%r438, %r437, %r434, 0x5410U;
	cvt.u32.u64 	%r439, %rd230;
	cvt.u32.u64 	%r440, %rd226;
	prmt.b32 	%r441, %r440, %r439, 0x3340U;
	cvt.u32.u64 	%r442, %rd222;
	cvt.u32.u64 	%r443, %rd218;
	prmt.b32 	%r444, %r443, %r442, 0x3340U;
	prmt.b32 	%r445, %r444, %r441, 0x5410U;
	st.local.v4.b32 	[%rd3+16], {%r445, %r438, %r431, %r424};
	setp.ne.s16 	%p5, %rs67, 0;
	mov.b32 	%r509, -1;
	mov.pred 	%p4, 0;
	mov.pred 	%p107, %p4;
	@%p5 bra 	$L__BB1_34;
	and.b16  	%rs68, %rs34, 255;
	setp.ne.s16 	%p7, %rs68, 0;
	mov.b32 	%r509, 0;
	mov.pred 	%p107, -1;
	@%p7 bra 	$L__BB1_34;
	and.b16  	%rs69, %rs35, 255;
	setp.ne.s16 	%p9, %rs69, 0;
	mov.b32 	%r509, 1;
	@%p9 bra 	$L__BB1_34;
	and.b16  	%rs70, %rs36, 255;
	setp.ne.s16 	%p11, %rs70, 0;
	mov.b32 	%r509, 2;
	@%p11 bra 	$L__BB1_34;
	and.b16  	%rs71, %rs37, 255;
	setp.ne.s16 	%p13, %rs71, 0;
	mov.b32 	%r509, 3;
	@%p13 bra 	$L__BB1_34;
	and.b16  	%rs72, %rs38, 255;
	setp.ne.s16 	%p15, %rs72, 0;
	mov.b32 	%r509, 4;
	@%p15 bra 	$L__BB1_34;
	and.b16  	%rs73, %rs39, 255;
	setp.ne.s16 	%p17, %rs73, 0;
	mov.b32 	%r509, 5;
	@%p17 bra 	$L__BB1_34;
	and.b16  	%rs74, %rs40, 255;
	setp.ne.s16 	%p19, %rs74, 0;
	mov.b32 	%r509, 6;
	@%p19 bra 	$L__BB1_34;
	and.b16  	%rs75, %rs41, 255;
	setp.ne.s16 	%p21, %rs75, 0;
	mov.b32 	%r509, 7;
	@%p21 bra 	$L__BB1_34;
	and.b16  	%rs76, %rs42, 255;
	setp.ne.s16 	%p23, %rs76, 0;
	mov.b32 	%r509, 8;
	@%p23 bra 	$L__BB1_34;
	and.b16  	%rs77, %rs43, 255;
	setp.ne.s16 	%p25, %rs77, 0;
	mov.b32 	%r509, 9;
	@%p25 bra 	$L__BB1_34;
	and.b16  	%rs78, %rs44, 255;
	setp.ne.s16 	%p27, %rs78, 0;
	mov.b32 	%r509, 10;
	@%p27 bra 	$L__BB1_34;
	and.b16  	%rs79, %rs45, 255;
	setp.ne.s16 	%p29, %rs79, 0;
	mov.b32 	%r509, 11;
	@%p29 bra 	$L__BB1_34;
	and.b16  	%rs80, %rs46, 255;
	setp.ne.s16 	%p31, %rs80, 0;
	mov.b32 	%r509, 12;
	@%p31 bra 	$L__BB1_34;
	and.b16  	%rs81, %rs47, 255;
	setp.ne.s16 	%p33, %rs81, 0;
	mov.b32 	%r509, 13;
	@%p33 bra 	$L__BB1_34;
	and.b16  	%rs82, %rs48, 255;
	setp.ne.s16 	%p35, %rs82, 0;
	mov.b32 	%r509, 14;
	@%p35 bra 	$L__BB1_34;
	and.b16  	%rs83, %rs49, 255;
	setp.ne.s16 	%p37, %rs83, 0;
	mov.b32 	%r509, 15;
	mov.pred 	%p107, %p4;
	@%p37 bra 	$L__BB1_34;
	and.b16  	%rs84, %rs50, 255;
	setp.ne.s16 	%p39, %rs84, 0;
	mov.b32 	%r509, 16;
	mov.pred 	%p107, %p4;
	@%p39 bra 	$L__BB1_34;
	and.b16  	%rs85, %rs51, 255;
	setp.ne.s16 	%p41, %rs85, 0;
	mov.b32 	%r509, 17;
	mov.pred 	%p107, %p4;
	@%p41 bra 	$L__BB1_34;
	and.b16  	%rs86, %rs52, 255;
	setp.ne.s16 	%p43, %rs86, 0;
	mov.b32 	%r509, 18;
	mov.pred 	%p107, %p4;
	@%p43 bra 	$L__BB1_34;
	and.b16  	%rs87, %rs53, 255;
	setp.ne.s16 	%p45, %rs87, 0;
	mov.b32 	%r509, 19;
	mov.pred 	%p107, %p4;
	@%p45 bra 	$L__BB1_34;
	and.b16  	%rs88, %rs54, 255;
	setp.ne.s16 	%p47, %rs88, 0;
	mov.b32 	%r509, 20;
	mov.pred 	%p107, %p4;
	@%p47 bra 	$L__BB1_34;
	and.b16  	%rs89, %rs55, 255;
	setp.ne.s16 	%p49, %rs89, 0;
	mov.b32 	%r509, 21;
	mov.pred 	%p107, %p4;
	@%p49 bra 	$L__BB1_34;
	and.b16  	%rs90, %rs56, 255;
	setp.ne.s16 	%p51, %rs90, 0;
	mov.b32 	%r509, 22;
	mov.pred 	%p107, %p4;
	@%p51 bra 	$L__BB1_34;
	and.b16  	%rs91, %rs57, 255;
	setp.ne.s16 	%p53, %rs91, 0;
	mov.b32 	%r509, 23;
	mov.pred 	%p107, %p4;
	@%p53 bra 	$L__BB1_34;
	and.b16  	%rs92, %rs58, 255;
	setp.ne.s16 	%p55, %rs92, 0;
	mov.b32 	%r509, 24;
	mov.pred 	%p107, %p4;
	@%p55 bra 	$L__BB1_34;
	and.b16  	%rs93, %rs59, 255;
	setp.ne.s16 	%p57, %rs93, 0;
	mov.b32 	%r509, 25;
	mov.pred 	%p107, %p4;
	@%p57 bra 	$L__BB1_34;
	and.b16  	%rs94, %rs60, 255;
	setp.ne.s16 	%p59, %rs94, 0;
	mov.b32 	%r509, 26;
	mov.pred 	%p107, %p4;
	@%p59 bra 	$L__BB1_34;
	and.b16  	%rs95, %rs61, 255;
	setp.ne.s16 	%p61, %rs95, 0;
	mov.b32 	%r509, 27;
	mov.pred 	%p107, %p4;
	@%p61 bra 	$L__BB1_34;
	and.b16  	%rs96, %rs62, 255;
	setp.ne.s16 	%p63, %rs96, 0;
	mov.b32 	%r509, 28;
	mov.pred 	%p107, %p4;
	@%p63 bra 	$L__BB1_34;
	and.b16  	%rs97, %rs63, 255;
	setp.ne.s16 	%p65, %rs97, 0;
	mov.b32 	%r509, 29;
	mov.pred 	%p107, %p4;
	@%p65 bra 	$L__BB1_34;
	and.b16  	%rs98, %rs64, 255;
	setp.eq.s16 	%p67, %rs98, 0;
	selp.b32 	%r509, 31, 30, %p67;
	mov.pred 	%p107, %p4;
$L__BB1_34:
	mov.b32 	%r517, 0;
	@%p5 bra 	$L__BB1_47;
	min.u32 	%r479, %r509, 63;
	add.s32 	%r4, %r479, 1;
	mov.b32 	%r517, 0;
	@%p107 bra 	$L__BB1_38;
	and.b32  	%r481, %r4, 112;
	neg.s32 	%r518, %r481;
	mov.b32 	%r517, 0;
	mov.u64 	%rd417, %rd4;
$L__BB1_37:
	.pragma "nounroll";
	add.s32 	%r517, %r517, 16;
	mov.b32 	%r482, 825307441;
	st.local.v4.b32 	[%rd417], {%r482, %r482, %r482, %r482};
	add.s64 	%rd417, %rd417, 16;
	add.s32 	%r518, %r518, 16;
	setp.eq.s32 	%p69, %r518, 0;
	@%p69 bra 	$L__BB1_38;
	bra.uni 	$L__BB1_37;
$L__BB1_38:
	and.b32  	%r483, %r4, 15;
	setp.eq.s32 	%p70, %r483, 0;
	@%p70 bra 	$L__BB1_47;
	setp.lt.u32 	%p71, %r483, 8;
	@%p71 bra 	$L__BB1_41;
	cvt.u64.u32 	%rd276, %r517;
	add.s64 	%rd277, %rd4, %rd276;
	mov.b16 	%rs100, 49;
	st.local.u8 	[%rd277], %rs100;
	st.local.u8 	[%rd277+1], %rs100;
	st.local.u8 	[%rd277+2], %rs100;
	st.local.u8 	[%rd277+3], %rs100;
	st.local.u8 	[%rd277+4], %rs100;
	st.local.u8 	[%rd277+5], %rs100;
	st.local.u8 	[%rd277+6], %rs100;
	st.local.u8 	[%rd277+7], %rs100;
	add.s32 	%r517, %r517, 8;
$L__BB1_41:
	and.b32  	%r486, %r4, 7;
	setp.eq.s32 	%p72, %r486, 0;
	@%p72 bra 	$L__BB1_47;
	and.b32  	%r11, %r4, 3;
	setp.lt.u32 	%p73, %r486, 4;
	@%p73 bra 	$L__BB1_44;
	cvt.u64.u32 	%rd278, %r517;
	add.s64 	%rd279, %rd4, %rd278;
	mov.b16 	%rs101, 49;
	st.local.u8 	[%rd279], %rs101;
	st.local.u8 	[%rd279+1], %rs101;
	st.local.u8 	[%rd279+2], %rs101;
	st.local.u8 	[%rd279+3], %rs101;
	add.s32 	%r517, %r517, 4;
$L__BB1_44:
	setp.eq.s32 	%p74, %r11, 0;
	@%p74 bra 	$L__BB1_47;
	cvt.u64.u32 	%rd280, %r517;
	add.s64 	%rd416, %rd4, %rd280;
	neg.s32 	%r516, %r11;
	add.s32 	%r517, %r517, %r11;
$L__BB1_46:
	.pragma "nounroll";
	mov.b16 	%rs102, 49;
	st.local.u8 	[%rd416], %rs102;
	add.s64 	%rd416, %rd416, 1;
	add.s32 	%r516, %r516, 1;
	setp.ne.s32 	%p75, %r516, 0;
	@%p75 bra 	$L__BB1_46;
$L__BB1_47:
	setp.gt.u32 	%p76, %r517, 62;
	mov.u32 	%r520, %r517;
	@%p76 bra 	$L__BB1_60;
	sub.s32 	%r491, 62, %r517;
	min.u32 	%r492, %r491, 31;
	add.s32 	%r20, %r492, 1;
	and.b32  	%r21, %r20, 3;
	setp.gt.u32 	%p77, %r517, 59;
	mov.b32 	%r521, 0;
	mov.u32 	%r520, %r517;
	@%p77 bra 	$L__BB1_57;
	and.b32  	%r22, %r20, 60;
	and.b16  	%rs103, %rs33, 254;
	shr.u16 	%rs104, %rs103, 1;
	mul.lo.s16 	%rs105, %rs104, 71;
	shr.u16 	%rs106, %rs105, 11;
	mul.lo.s16 	%rs107, %rs106, 58;
	sub.s16 	%rs108, %rs33, %rs107;
	cvt.u64.u16 	%rd281, %rs108;
	and.b64  	%rd282, %rd281, 255;
	mov.u64 	%rd283, BASE58_CHARS;
	add.s64 	%rd284, %rd283, %rd282;
	ld.global.nc.u8 	%rs109, [%rd284];
	cvt.u16.u8 	%rs110, %rs109;
	cvt.u64.u32 	%rd285, %r517;
	add.s64 	%rd8, %rd4, %rd285;
	st.local.u8 	[%rd8], %rs110;
	and.b16  	%rs111, %rs34, 254;
	shr.u16 	%rs112, %rs111, 1;
	mul.lo.s16 	%rs113, %rs112, 71;
	shr.u16 	%rs114, %rs113, 11;
	mul.lo.s16 	%rs115, %rs114, 58;
	sub.s16 	%rs116, %rs34, %rs115;
	cvt.u64.u16 	%rd286, %rs116;
	and.b64  	%rd287, %rd286, 255;
	add.s64 	%rd288, %rd283, %rd287;
	ld.global.nc.u8 	%rs117, [%rd288];
	cvt.u16.u8 	%rs118, %rs117;
	st.local.u8 	[%rd8+1], %rs118;
	and.b16  	%rs119, %rs35, 254;
	shr.u16 	%rs120, %rs119, 1;
	mul.lo.s16 	%rs121, %rs120, 71;
	shr.u16 	%rs122, %rs121, 11;
	mul.lo.s16 	%rs123, %rs122, 58;
	sub.s16 	%rs124, %rs35, %rs123;
	cvt.u64.u16 	%rd289, %rs124;
	and.b64  	%rd290, %rd289, 255;
	add.s64 	%rd291, %rd283, %rd290;
	ld.global.nc.u8 	%rs125, [%rd291];
	cvt.u16.u8 	%rs126, %rs125;
	st.local.u8 	[%rd8+2], %rs126;
	and.b16  	%rs127, %rs36, 254;
	shr.u16 	%rs128, %rs127, 1;
	mul.lo.s16 	%rs129, %rs128, 71;
	shr.u16 	%rs130, %rs129, 11;
	mul.lo.s16 	%rs131, %rs130, 58;
	sub.s16 	%rs132, %rs36, %rs131;
	cvt.u64.u16 	%rd292, %rs132;
	and.b64  	%rd293, %rd292, 255;
	add.s64 	%rd294, %rd283, %rd293;
	ld.global.nc.u8 	%rs133, [%rd294];
	cvt.u16.u8 	%rs134, %rs133;
	add.s32 	%r520, %r517, 4;
	st.local.u8 	[%rd8+3], %rs134;
	setp.eq.s32 	%p78, %r22, 4;
	mov.b32 	%r521, 4;
	@%p78 bra 	$L__BB1_57;
	and.b16  	%rs135, %rs37, 254;
	shr.u16 	%rs136, %rs135, 1;
	mul.lo.s16 	%rs137, %rs136, 71;
	shr.u16 	%rs138, %rs137, 11;
	mul.lo.s16 	%rs139, %rs138, 58;
	sub.s16 	%rs140, %rs37, %rs139;
	cvt.u64.u16 	%rd295, %rs140;
	and.b64  	%rd296, %rd295, 255;
	add.s64 	%rd298, %rd283, %rd296;
	ld.global.nc.u8 	%rs141, [%rd298];
	cvt.u16.u8 	%rs142, %rs141;
	st.local.u8 	[%rd8+4], %rs142;
	and.b16  	%rs143, %rs38, 254;
	shr.u16 	%rs144, %rs143, 1;
	mul.lo.s16 	%rs145, %rs144, 71;
	shr.u16 	%rs146, %rs145, 11;
	mul.lo.s16 	%rs147, %rs146, 58;
	sub.s16 	%rs148, %rs38, %rs147;
	cvt.u64.u16 	%rd299, %rs148;
	and.b64  	%rd300, %rd299, 255;
	add.s64 	%rd301, %rd283, %rd300;
	ld.global.nc.u8 	%rs149, [%rd301];
	cvt.u16.u8 	%rs150, %rs149;
	st.local.u8 	[%rd8+5], %rs150;
	and.b16  	%rs151, %rs39, 254;
	shr.u16 	%rs152, %rs151, 1;
	mul.lo.s16 	%rs153, %rs152, 71;
	shr.u16 	%rs154, %rs153, 11;
	mul.lo.s16 	%rs155, %rs154, 58;
	sub.s16 	%rs156, %rs39, %rs155;
	cvt.u64.u16 	%rd302, %rs156;
	and.b64  	%rd303, %rd302, 255;
	add.s64 	%rd304, %rd283, %rd303;
	ld.global.nc.u8 	%rs157, [%rd304];
	cvt.u16.u8 	%rs158, %rs157;
	st.local.u8 	[%rd8+6], %rs158;
	and.b16  	%rs159, %rs40, 254;
	shr.u16 	%rs160, %rs159, 1;
	mul.lo.s16 	%rs161, %rs160, 71;
	shr.u16 	%rs162, %rs161, 11;
	mul.lo.s16 	%rs163, %rs162, 58;
	sub.s16 	%rs164, %rs40, %rs163;
	cvt.u64.u16 	%rd305, %rs164;
	and.b64  	%rd306, %rd305, 255;
	add.s64 	%rd307, %rd283, %rd306;
	ld.global.nc.u8 	%rs165, [%rd307];
	cvt.u16.u8 	%rs166, %rs165;
	add.s32 	%r520, %r517, 8;
	st.local.u8 	[%rd8+7], %rs166;
	setp.eq.s32 	%p79, %r22, 8;
	mov.b32 	%r521, 8;
	@%p79 bra 	$L__BB1_57;
	and.b16  	%rs167, %rs41, 254;
	shr.u16 	%rs168, %rs167, 1;
	mul.lo.s16 	%rs169, %rs168, 71;
	shr.u16 	%rs170, %rs169, 11;
	mul.lo.s16 	%rs171, %rs170, 58;
	sub.s16 	%rs172, %rs41, %rs171;
	cvt.u64.u16 	%rd308, %rs172;
	and.b64  	%rd309, %rd308, 255;
	add.s64 	%rd311, %rd283, %rd309;
	ld.global.nc.u8 	%rs173, [%rd311];
	cvt.u16.u8 	%rs174, %rs173;
	st.local.u8 	[%rd8+8], %rs174;
	and.b16  	%rs175, %rs42, 254;
	shr.u16 	%rs176, %rs175, 1;
	mul.lo.s16 	%rs177, %rs176, 71;
	shr.u16 	%rs178, %rs177, 11;
	mul.lo.s16 	%rs179, %rs178, 58;
	sub.s16 	%rs180, %rs42, %rs179;
	cvt.u64.u16 	%rd312, %rs180;
	and.b64  	%rd313, %rd312, 255;
	add.s64 	%rd314, %rd283, %rd313;
	ld.global.nc.u8 	%rs181, [%rd314];
	cvt.u16.u8 	%rs182, %rs181;
	st.local.u8 	[%rd8+9], %rs182;
	and.b16  	%rs183, %rs43, 254;
	shr.u16 	%rs184, %rs183, 1;
	mul.lo.s16 	%rs185, %rs184, 71;
	shr.u16 	%rs186, %rs185, 11;
	mul.lo.s16 	%rs187, %rs186, 58;
	sub.s16 	%rs188, %rs43, %rs187;
	cvt.u64.u16 	%rd315, %rs188;
	and.b64  	%rd316, %rd315, 255;
	add.s64 	%rd317, %rd283, %rd316;
	ld.global.nc.u8 	%rs189, [%rd317];
	cvt.u16.u8 	%rs190, %rs189;
	st.local.u8 	[%rd8+10], %rs190;
	and.b16  	%rs191, %rs44, 254;
	shr.u16 	%rs192, %rs191, 1;
	mul.lo.s16 	%rs193, %rs192, 71;
	shr.u16 	%rs194, %rs193, 11;
	mul.lo.s16 	%rs195, %rs194, 58;
	sub.s16 	%rs196, %rs44, %rs195;
	cvt.u64.u16 	%rd318, %rs196;
	and.b64  	%rd319, %rd318, 255;
	add.s64 	%rd320, %rd283, %rd319;
	ld.global.nc.u8 	%rs197, [%rd320];
	cvt.u16.u8 	%rs198, %rs197;
	add.s32 	%r520, %r517, 12;
	st.local.u8 	[%rd8+11], %rs198;
	setp.eq.s32 	%p80, %r22, 12;
	mov.b32 	%r521, 12;
	@%p80 bra 	$L__BB1_57;
	and.b16  	%rs199, %rs45, 254;
	shr.u16 	%rs200, %rs199, 1;
	mul.lo.s16 	%rs201, %rs200, 71;
	shr.u16 	%rs202, %rs201, 11;
	mul.lo.s16 	%rs203, %rs202, 58;
	sub.s16 	%rs204, %rs45, %rs203;
	cvt.u64.u16 	%rd321, %rs204;
	and.b64  	%rd322, %rd321, 255;
	add.s64 	%rd324, %rd283, %rd322;
	ld.global.nc.u8 	%rs205, [%rd324];
	cvt.u16.u8 	%rs206, %rs205;
	st.local.u8 	[%rd8+12], %rs206;
	and.b16  	%rs207, %rs46, 254;
	shr.u16 	%rs208, %rs207, 1;
	mul.lo.s16 	%rs209, %rs208, 71;
	shr.u16 	%rs210, %rs209, 11;
	mul.lo.s16 	%rs211, %rs210, 58;
	sub.s16 	%rs212, %rs46, %rs211;
	cvt.u64.u16 	%rd325, %rs212;
	and.b64  	%rd326, %rd325, 255;
	add.s64 	%rd327, %rd283, %rd326;
	ld.global.nc.u8 	%rs213, [%rd327];
	cvt.u16.u8 	%rs214, %rs213;
	st.local.u8 	[%rd8+13], %rs214;
	and.b16  	%rs215, %rs47, 254;
	shr.u16 	%rs216, %rs215, 1;
	mul.lo.s16 	%rs217, %rs216, 71;
	shr.u16 	%rs218, %rs217, 11;
	mul.lo.s16 	%rs219, %rs218, 58;
	sub.s16 	%rs220, %rs47, %rs219;
	cvt.u64.u16 	%rd328, %rs220;
	and.b64  	%rd329, %rd328, 255;
	add.s64 	%rd330, %rd283, %rd329;
	ld.global.nc.u8 	%rs221, [%rd330];
	cvt.u16.u8 	%rs222, %rs221;
	st.local.u8 	[%rd8+14], %rs222;
	and.b16  	%rs223, %rs48, 254;
	shr.u16 	%rs224, %rs223, 1;
	mul.lo.s16 	%rs225, %rs224, 71;
	shr.u16 	%rs226, %rs225, 11;
	mul.lo.s16 	%rs227, %rs226, 58;
	sub.s16 	%rs228, %rs48, %rs227;
	cvt.u64.u16 	%rd331, %rs228;
	and.b64  	%rd332, %rd331, 255;
	add.s64 	%rd333, %rd283, %rd332;
	ld.global.nc.u8 	%rs229, [%rd333];
	cvt.u16.u8 	%rs230, %rs229;
	add.s32 	%r520, %r517, 16;
	st.local.u8 	[%rd8+15], %rs230;
	setp.eq.s32 	%p81, %r22, 16;
	mov.b32 	%r521, 16;
	@%p81 bra 	$L__BB1_57;
	and.b16  	%rs231, %rs49, 254;
	shr.u16 	%rs232, %rs231, 1;
	mul.lo.s16 	%rs233, %rs232, 71;
	shr.u16 	%rs234, %rs233, 11;
	mul.lo.s16 	%rs235, %rs234, 58;
	sub.s16 	%rs236, %rs49, %rs235;
	cvt.u64.u16 	%rd334, %rs236;
	and.b64  	%rd335, %rd334, 255;
	add.s64 	%rd337, %rd283, %rd335;
	ld.global.nc.u8 	%rs237, [%rd337];
	cvt.u16.u8 	%rs238, %rs237;
	st.local.u8 	[%rd8+16], %rs238;
	and.b16  	%rs239, %rs50, 254;
	shr.u16 	%rs240, %rs239, 1;
	mul.lo.s16 	%rs241, %rs240, 71;
	shr.u16 	%rs242, %rs241, 11;
	mul.lo.s16 	%rs243, %rs242, 58;
	sub.s16 	%rs244, %rs50, %rs243;
	cvt.u64.u16 	%rd338, %rs244;
	and.b64  	%rd339, %rd338, 255;
	add.s64 	%rd340, %rd283, %rd339;
	ld.global.nc.u8 	%rs245, [%rd340];
	cvt.u16.u8 	%rs246, %rs245;
	st.local.u8 	[%rd8+17], %rs246;
	and.b16  	%rs247, %rs51, 254;
	shr.u16 	%rs248, %rs247, 1;
	mul.lo.s16 	%rs249, %rs248, 71;
	shr.u16 	%rs250, %rs249, 11;
	mul.lo.s16 	%rs251, %rs250, 58;
	sub.s16 	%rs252, %rs51, %rs251;
	cvt.u64.u16 	%rd341, %rs252;
	and.b64  	%rd342, %rd341, 255;
	add.s64 	%rd343, %rd283, %rd342;
	ld.global.nc.u8 	%rs253, [%rd343];
	cvt.u16.u8 	%rs254, %rs253;
	st.local.u8 	[%rd8+18], %rs254;
	and.b16  	%rs255, %rs52, 254;
	shr.u16 	%rs256, %rs255, 1;
	mul.lo.s16 	%rs257, %rs256, 71;
	shr.u16 	%rs258, %rs257, 11;
	mul.lo.s16 	%rs259, %rs258, 58;
	sub.s16 	%rs260, %rs52, %rs259;
	cvt.u64.u16 	%rd344, %rs260;
	and.b64  	%rd345, %rd344, 255;
	add.s64 	%rd346, %rd283, %rd345;
	ld.global.nc.u8 	%rs261, [%rd346];
	cvt.u16.u8 	%rs262, %rs261;
	add.s32 	%r520, %r517, 20;
	st.local.u8 	[%rd8+19], %rs262;
	setp.eq.s32 	%p82, %r22, 20;
	mov.b32 	%r521, 20;
	@%p82 bra 	$L__BB1_57;
	and.b16  	%rs263, %rs53, 254;
	shr.u16 	%rs264, %rs263, 1;
	mul.lo.s16 	%rs265, %rs264, 71;
	shr.u16 	%rs266, %rs265, 11;
	mul.lo.s16 	%rs267, %rs266, 58;
	sub.s16 	%rs268, %rs53, %rs267;
	cvt.u64.u16 	%rd347, %rs268;
	and.b64  	%rd348, %rd347, 255;
	add.s64 	%rd350, %rd283, %rd348;
	ld.global.nc.u8 	%rs269, [%rd350];
	cvt.u16.u8 	%rs270, %rs269;
	st.local.u8 	[%rd8+20], %rs270;
	and.b16  	%rs271, %rs54, 254;
	shr.u16 	%rs272, %rs271, 1;
	mul.lo.s16 	%rs273, %rs272, 71;
	shr.u16 	%rs274, %rs273, 11;
	mul.lo.s16 	%rs275, %rs274, 58;
	sub.s16 	%rs276, %rs54, %rs275;
	cvt.u64.u16 	%rd351, %rs276;
	and.b64  	%rd352, %rd351, 255;
	add.s64 	%rd353, %rd283, %rd352;
	ld.global.nc.u8 	%rs277, [%rd353];
	cvt.u16.u8 	%rs278, %rs277;
	st.local.u8 	[%rd8+21], %rs278;
	and.b16  	%rs279, %rs55, 254;
	shr.u16 	%rs280, %rs279, 1;
	mul.lo.s16 	%rs281, %rs280, 71;
	shr.u16 	%rs282, %rs281, 11;
	mul.lo.s16 	%rs283, %rs282, 58;
	sub.s16 	%rs284, %rs55, %rs283;
	cvt.u64.u16 	%rd354, %rs284;
	and.b64  	%rd355, %rd354, 255;
	add.s64 	%rd356, %rd283, %rd355;
	ld.global.nc.u8 	%rs285, [%rd356];
	cvt.u16.u8 	%rs286, %rs285;
	st.local.u8 	[%rd8+22], %rs286;
	and.b16  	%rs287, %rs56, 254;
	shr.u16 	%rs288, %rs287, 1;
	mul.lo.s16 	%rs289, %rs288, 71;
	shr.u16 	%rs290, %rs289, 11;
	mul.lo.s16 	%rs291, %rs290, 58;
	sub.s16 	%rs292, %rs56, %rs291;
	cvt.u64.u16 	%rd357, %rs292;
	and.b64  	%rd358, %rd357, 255;
	add.s64 	%rd359, %rd283, %rd358;
	ld.global.nc.u8 	%rs293, [%rd359];
	cvt.u16.u8 	%rs294, %rs293;
	add.s32 	%r520, %r517, 24;
	st.local.u8 	[%rd8+23], %rs294;
	setp.eq.s32 	%p83, %r22, 24;
	mov.b32 	%r521, 24;
	@%p83 bra 	$L__BB1_57;
	and.b16  	%rs295, %rs57, 254;
	shr.u16 	%rs296, %rs295, 1;
	mul.lo.s16 	%rs297, %rs296, 71;
	shr.u16 	%rs298, %rs297, 11;
	mul.lo.s16 	%rs299, %rs298, 58;
	sub.s16 	%rs300, %rs57, %rs299;
	cvt.u64.u16 	%rd360, %rs300;
	and.b64  	%rd361, %rd360, 255;
	add.s64 	%rd363, %rd283, %rd361;
	ld.global.nc.u8 	%rs301, [%rd363];
	cvt.u16.u8 	%rs302, %rs301;
	st.local.u8 	[%rd8+24], %rs302;
	and.b16  	%rs303, %rs58, 254;
	shr.u16 	%rs304, %rs303, 1;
	mul.lo.s16 	%rs305, %rs304, 71;
	shr.u16 	%rs306, %rs305, 11;
	mul.lo.s16 	%rs307, %rs306, 58;
	sub.s16 	%rs308, %rs58, %rs307;
	cvt.u64.u16 	%rd364, %rs308;
	and.b64  	%rd365, %rd364, 255;
	add.s64 	%rd366, %rd283, %rd365;
	ld.global.nc.u8 	%rs309, [%rd366];
	cvt.u16.u8 	%rs310, %rs309;
	st.local.u8 	[%rd8+25], %rs310;
	and.b16  	%rs311, %rs59, 254;
	shr.u16 	%rs312, %rs311, 1;
	mul.lo.s16 	%rs313, %rs312, 71;
	shr.u16 	%rs314, %rs313, 11;
	mul.lo.s16 	%rs315, %rs314, 58;
	sub.s16 	%rs316, %rs59, %rs315;
	cvt.u64.u16 	%rd367, %rs316;
	and.b64  	%rd368, %rd367, 255;
	add.s64 	%rd369, %rd283, %rd368;
	ld.global.nc.u8 	%rs317, [%rd369];
	cvt.u16.u8 	%rs318, %rs317;
	st.local.u8 	[%rd8+26], %rs318;
	and.b16  	%rs319, %rs60, 254;
	shr.u16 	%rs320, %rs319, 1;
	mul.lo.s16 	%rs321, %rs320, 71;
	shr.u16 	%rs322, %rs321, 11;
	mul.lo.s16 	%rs323, %rs322, 58;
	sub.s16 	%rs324, %rs60, %rs323;
	cvt.u64.u16 	%rd370, %rs324;
	and.b64  	%rd371, %rd370, 255;
	add.s64 	%rd372, %rd283, %rd371;
	ld.global.nc.u8 	%rs325, [%rd372];
	cvt.u16.u8 	%rs326, %rs325;
	add.s32 	%r520, %r517, 28;
	st.local.u8 	[%rd8+27], %rs326;
	setp.eq.s32 	%p84, %r22, 28;
	mov.b32 	%r521, 28;
	@%p84 bra 	$L__BB1_57;
	and.b16  	%rs327, %rs61, 254;
	shr.u16 	%rs328, %rs327, 1;
	mul.lo.s16 	%rs329, %rs328, 71;
	shr.u16 	%rs330, %rs329, 11;
	mul.lo.s16 	%rs331, %rs330, 58;
	sub.s16 	%rs332, %rs61, %rs331;
	cvt.u64.u16 	%rd373, %rs332;
	and.b64  	%rd374, %rd373, 255;
	add.s64 	%rd376, %rd283, %rd374;
	ld.global.nc.u8 	%rs333, [%rd376];
	cvt.u16.u8 	%rs334, %rs333;
	st.local.u8 	[%rd8+28], %rs334;
	and.b16  	%rs335, %rs62, 254;
	shr.u16 	%rs336, %rs335, 1;
	mul.lo.s16 	%rs337, %rs336, 71;
	shr.u16 	%rs338, %rs337, 11;
	mul.lo.s16 	%rs339, %rs338, 58;
	sub.s16 	%rs340, %rs62, %rs339;
	cvt.u64.u16 	%rd377, %rs340;
	and.b64  	%rd378, %rd377, 255;
	add.s64 	%rd379, %rd283, %rd378;
	ld.global.nc.u8 	%rs341, [%rd379];
	cvt.u16.u8 	%rs342, %rs341;
	st.local.u8 	[%rd8+29], %rs342;
	and.b16  	%rs343, %rs63, 254;
	shr.u16 	%rs344, %rs343, 1;
	mul.lo.s16 	%rs345, %rs344, 71;
	shr.u16 	%rs346, %rs345, 11;
	mul.lo.s16 	%rs347, %rs346, 58;
	sub.s16 	%rs348, %rs63, %rs347;
	cvt.u64.u16 	%rd380, %rs348;
	and.b64  	%rd381, %rd380, 255;
	add.s64 	%rd382, %rd283, %rd381;
	ld.global.nc.u8 	%rs349, [%rd382];
	cvt.u16.u8 	%rs350, %rs349;
	st.local.u8 	[%rd8+30], %rs350;
	and.b16  	%rs351, %rs64, 254;
	shr.u16 	%rs352, %rs351, 1;
	mul.lo.s16 	%rs353, %rs352, 71;
	shr.u16 	%rs354, %rs353, 11;
	mul.lo.s16 	%rs355, %rs354, 58;
	sub.s16 	%rs356, %rs64, %rs355;
	cvt.u64.u16 	%rd383, %rs356;
	and.b64  	%rd384, %rd383, 255;
	add.s64 	%rd385, %rd283, %rd384;
	ld.global.nc.u8 	%rs357, [%rd385];
	cvt.u16.u8 	%rs358, %rs357;
	add.s32 	%r520, %r517, 32;
	st.local.u8 	[%rd8+31], %rs358;
	mov.b32 	%r521, 32;
$L__BB1_57:
	setp.eq.s32 	%p85, %r21, 0;
	@%p85 bra 	$L__BB1_60;
	cvt.u64.u32 	%rd386, %r521;
	add.s64 	%rd419, %rd3, %rd386;
	cvt.u64.u32 	%rd387, %r520;
	add.s64 	%rd418, %rd4, %rd387;
	neg.s32 	%r523, %r21;
	add.s32 	%r520, %r520, %r21;
	mov.u64 	%rd390, BASE58_CHARS;
$L__BB1_59:
	.pragma "nounroll";
	ld.local.u8 	%rs359, [%rd419];
	shr.u16 	%rs360, %rs359, 1;
	mul.lo.s16 	%rs361, %rs360, 71;
	shr.u16 	%rs362, %rs361, 11;
	mul.lo.s16 	%rs363, %rs362, 58;
	sub.s16 	%rs364, %rs359, %rs363;
	cvt.u64.u16 	%rd388, %rs364;
	and.b64  	%rd389, %rd388, 255;
	add.s64 	%rd391, %rd390, %rd389;
	ld.global.nc.u8 	%rs365, [%rd391];
	cvt.u16.u8 	%rs366, %rs365;
	st.local.u8 	[%rd418], %rs366;
	add.s64 	%rd419, %rd419, 1;
	add.s64 	%rd418, %rd418, 1;
	add.s32 	%r523, %r523, 1;
	setp.ne.s32 	%p86, %r523, 0;
	@%p86 bra 	$L__BB1_59;
$L__BB1_60:
	ld.param.s8 	%rs397, [generate_and_check_keypairs_param_6];
	cvt.u64.u32 	%rd392, %r520;
	add.s64 	%rd393, %rd4, %rd392;
	mov.b16 	%rs367, 0;
	st.local.u8 	[%rd393], %rs367;
	setp.ne.s16 	%p87, %rs397, 0;
	@%p87 bra 	$L__BB1_67;
	mov.b32 	%r527, 0;
$L__BB1_62:
	mov.u32 	%r47, %r527;
	cvt.u64.u32 	%rd400, %r47;
	add.s64 	%rd401, %rd4, %rd400;
	ld.local.u8 	%rs382, [%rd401];
	setp.ne.s16 	%p96, %rs382, 0;
	add.s32 	%r527, %r47, 1;
	@%p96 bra 	$L__BB1_62;
	setp.lt.s32 	%p97, %r47, %r54;
	@%p97 bra 	$L__BB1_82;
	setp.lt.s32 	%p98, %r54, 1;
	@%p98 bra 	$L__BB1_73;
	ld.param.s8 	%rs399, [generate_and_check_keypairs_param_7];
	sub.s32 	%r49, %r47, %r54;
	setp.eq.s16 	%p99, %rs399, 0;
	@%p99 bra 	$L__BB1_77;
	mov.b32 	%r529, 0;
	bra.uni 	$L__BB1_81;
$L__BB1_67:
	setp.lt.s32 	%p88, %r54, 1;
	@%p88 bra 	$L__BB1_73;
	ld.param.s8 	%rs398, [generate_and_check_keypairs_param_7];
	setp.eq.s16 	%p89, %rs398, 0;
	@%p89 bra 	$L__BB1_70;
	mov.b32 	%r526, 0;
	bra.uni 	$L__BB1_76;
$L__BB1_70:
	mov.b32 	%r525, 0;
$L__BB1_71:
	cvt.u64.u32 	%rd397, %r525;
	add.s64 	%rd398, %rd4, %rd397;
	add.s64 	%rd399, %rd1, %rd397;
	ld.global.u8 	%rs370, [%rd399];
	ld.local.u8 	%rs371, [%rd398];
	add.s16 	%rs372, %rs371, -65;
	and.b16  	%rs373, %rs372, 255;
	setp.lt.u16 	%p92, %rs373, 26;
	add.s16 	%rs374, %rs371, 32;
	selp.b16 	%rs375, %rs374, %rs371, %p92;
	and.b16  	%rs376, %rs375, 255;
	add.s16 	%rs377, %rs370, -65;
	and.b16  	%rs378, %rs377, 255;
	setp.lt.u16 	%p93, %rs378, 26;
	add.s16 	%rs379, %rs370, 32;
	selp.b16 	%rs380, %rs379, %rs370, %p93;
	and.b16  	%rs381, %rs380, 255;
	setp.ne.s16 	%p94, %rs376, %rs381;
	@%p94 bra 	$L__BB1_82;
	add.s32 	%r525, %r525, 1;
	setp.eq.s32 	%p95, %r525, %r54;
	@%p95 bra 	$L__BB1_73;
	bra.uni 	$L__BB1_71;
$L__BB1_73:
	ld.param.u64 	%rd415, [generate_and_check_keypairs_param_3];
	cvta.to.global.u64 	%rd410, %rd415;
	atom.global.exch.b32 	%r508, [%rd410], 1;
	setp.ne.s32 	%p106, %r508, 0;
	@%p106 bra 	$L__BB1_82;
	ld.param.u64 	%rd414, [generate_and_check_keypairs_param_2];
	cvta.to.global.u64 	%rd411, %rd414;
	st.global.u8 	[%rd411], %rs1;
	st.global.u8 	[%rd411+1], %rs2;
	st.global.u8 	[%rd411+2], %rs3;
	st.global.u8 	[%rd411+3], %rs4;
	st.global.u8 	[%rd411+4], %rs5;
	st.global.u8 	[%rd411+5], %rs6;
	st.global.u8 	[%rd411+6], %rs7;
	st.global.u8 	[%rd411+7], %rs8;
	st.global.u8 	[%rd411+8], %rs9;
	st.global.u8 	[%rd411+9], %rs10;
	st.global.u8 	[%rd411+10], %rs11;
	st.global.u8 	[%rd411+11], %rs12;
	st.global.u8 	[%rd411+12], %rs13;
	st.global.u8 	[%rd411+13], %rs14;
	st.global.u8 	[%rd411+14], %rs15;
	st.global.u8 	[%rd411+15], %rs16;
	st.global.u8 	[%rd411+16], %rs17;
	st.global.u8 	[%rd411+17], %rs18;
	st.global.u8 	[%rd411+18], %rs19;
	st.global.u8 	[%rd411+19], %rs20;
	st.global.u8 	[%rd411+20], %rs21;
	st.global.u8 	[%rd411+21], %rs22;
	st.global.u8 	[%rd411+22], %rs23;
	st.global.u8 	[%rd411+23], %rs24;
	st.global.u8 	[%rd411+24], %rs25;
	st.global.u8 	[%rd411+25], %rs26;
	st.global.u8 	[%rd411+26], %rs27;
	st.global.u8 	[%rd411+27], %rs28;
	st.global.u8 	[%rd411+28], %rs29;
	st.global.u8 	[%rd411+29], %rs30;
	st.global.u8 	[%rd411+30], %rs31;
	st.global.u8 	[%rd411+31], %rs32;
	bra.uni 	$L__BB1_82;
$L__BB1_75:
	add.s32 	%r526, %r526, 1;
	setp.eq.s32 	%p91, %r526, %r54;
	@%p91 bra 	$L__BB1_73;
$L__BB1_76:
	cvt.u64.u32 	%rd394, %r526;
	add.s64 	%rd395, %rd4, %rd394;
	add.s64 	%rd396, %rd1, %rd394;
	ld.global.u8 	%rs368, [%rd396];
	ld.local.u8 	%rs369, [%rd395];
	setp.eq.s16 	%p90, %rs369, %rs368;
	@%p90 bra 	$L__BB1_75;
	bra.uni 	$L__BB1_82;
$L__BB1_77:
	mov.b32 	%r528, 0;
$L__BB1_78:
	add.s32 	%r507, %r49, %r528;
	cvt.s64.s32 	%rd406, %r507;
	add.s64 	%rd407, %rd4, %rd406;
	cvt.u64.u32 	%rd408, %r528;
	add.s64 	%rd409, %rd1, %rd408;
	ld.global.u8 	%rs385, [%rd409];
	ld.local.u8 	%rs386, [%rd407];
	add.s16 	%rs387, %rs386, -65;
	and.b16  	%rs388, %rs387, 255;
	setp.lt.u16 	%p102, %rs388, 26;
	add.s16 	%rs389, %rs386, 32;
	selp.b16 	%rs390, %rs389, %rs386, %p102;
	and.b16  	%rs391, %rs390, 255;
	add.s16 	%rs392, %rs385, -65;
	and.b16  	%rs393, %rs392, 255;
	setp.lt.u16 	%p103, %rs393, 26;
	add.s16 	%rs394, %rs385, 32;
	selp.b16 	%rs395, %rs394, %rs385, %p103;
	and.b16  	%rs396, %rs395, 255;
	setp.ne.s16 	%p104, %rs391, %rs396;
	@%p104 bra 	$L__BB1_82;
	add.s32 	%r528, %r528, 1;
	setp.eq.s32 	%p105, %r528, %r54;
	@%p105 bra 	$L__BB1_73;
	bra.uni 	$L__BB1_78;
$L__BB1_80:
	add.s32 	%r529, %r529, 1;
	setp.eq.s32 	%p101, %r529, %r54;
	@%p101 bra 	$L__BB1_73;
$L__BB1_81:
	add.s32 	%r505, %r49, %r529;
	cvt.s64.s32 	%rd402, %r505;
	add.s64 	%rd403, %rd4, %rd402;
	cvt.u64.u32 	%rd404, %r529;
	add.s64 	%rd405, %rd1, %rd404;
	ld.global.u8 	%rs383, [%rd405];
	ld.local.u8 	%rs384, [%rd403];
	setp.eq.s16 	%p100, %rs384, %rs383;
	@%p100 bra 	$L__BB1_80;
$L__BB1_82:
	ret;

}
	// .globl	generate_keypairs
.visible .entry generate_keypairs(
	.param .u64 .ptr .align 1 generate_keypairs_param_0,
	.param .u32 generate_keypairs_param_1
)
{
	.reg .pred 	%p<2>;
	.reg .b16 	%rs<33>;
	.reg .b32 	%r<7>;
	.reg .b64 	%rd<5>;

	ld.param.u64 	%rd1, [generate_keypairs_param_0];
	ld.param.u32 	%r2, [generate_keypairs_param_1];
	mov.u32 	%r3, %ctaid.x;
	mov.u32 	%r4, %ntid.x;
	mov.u32 	%r5, %tid.x;
	mad.lo.s32 	%r1, %r3, %r4, %r5;
	setp.ge.s32 	%p1, %r1, %r2;
	@%p1 bra 	$L__BB2_2;
	cvta.to.global.u64 	%rd2, %rd1;
	shl.b32 	%r6, %r1, 5;
	cvt.u16.u32 	%rs1, %r1;
	cvt.s64.s32 	%rd3, %r6;
	add.s64 	%rd4, %rd2, %rd3;
	st.global.u8 	[%rd4], %rs1;
	add.s16 	%rs2, %rs1, 1;
	st.global.u8 	[%rd4+1], %rs2;
	add.s16 	%rs3, %rs1, 2;
	st.global.u8 	[%rd4+2], %rs3;
	add.s16 	%rs4, %rs1, 3;
	st.global.u8 	[%rd4+3], %rs4;
	add.s16 	%rs5, %rs1, 4;
	st.global.u8 	[%rd4+4], %rs5;
	add.s16 	%rs6, %rs1, 5;
	st.global.u8 	[%rd4+5], %rs6;
	add.s16 	%rs7, %rs1, 6;
	st.global.u8 	[%rd4+6], %rs7;
	add.s16 	%rs8, %rs1, 7;
	st.global.u8 	[%rd4+7], %rs8;
	add.s16 	%rs9, %rs1, 8;
	st.global.u8 	[%rd4+8], %rs9;
	add.s16 	%rs10, %rs1, 9;
	st.global.u8 	[%rd4+9], %rs10;
	add.s16 	%rs11, %rs1, 10;
	st.global.u8 	[%rd4+10], %rs11;
	add.s16 	%rs12, %rs1, 11;
	st.global.u8 	[%rd4+11], %rs12;
	add.s16 	%rs13, %rs1, 12;
	st.global.u8 	[%rd4+12], %rs13;
	add.s16 	%rs14, %rs1, 13;
	st.global.u8 	[%rd4+13], %rs14;
	add.s16 	%rs15, %rs1, 14;
	st.global.u8 	[%rd4+14], %rs15;
	add.s16 	%rs16, %rs1, 15;
	st.global.u8 	[%rd4+15], %rs16;
	add.s16 	%rs17, %rs1, 16;
	st.global.u8 	[%rd4+16], %rs17;
	add.s16 	%rs18, %rs1, 17;
	st.global.u8 	[%rd4+17], %rs18;
	add.s16 	%rs19, %rs1, 18;
	st.global.u8 	[%rd4+18], %rs19;
	add.s16 	%rs20, %rs1, 19;
	st.global.u8 	[%rd4+19], %rs20;
	add.s16 	%rs21, %rs1, 20;
	st.global.u8 	[%rd4+20], %rs21;
	add.s16 	%rs22, %rs1, 21;
	st.global.u8 	[%rd4+21], %rs22;
	add.s16 	%rs23, %rs1, 22;
	st.global.u8 	[%rd4+22], %rs23;
	add.s16 	%rs24, %rs1, 23;
	st.global.u8 	[%rd4+23], %rs24;
	add.s16 	%rs25, %rs1, 24;
	st.global.u8 	[%rd4+24], %rs25;
	add.s16 	%rs26, %rs1, 25;
	st.global.u8 	[%rd4+25], %rs26;
	add.s16 	%rs27, %rs1, 26;
	st.global.u8 	[%rd4+26], %rs27;
	add.s16 	%rs28, %rs1, 27;
	st.global.u8 	[%rd4+27], %rs28;
	add.s16 	%rs29, %rs1, 28;
	st.global.u8 	[%rd4+28], %rs29;
	add.s16 	%rs30, %rs1, 29;
	st.global.u8 	[%rd4+29], %rs30;
	add.s16 	%rs31, %rs1, 30;
	st.global.u8 	[%rd4+30], %rs31;
	add.s16 	%rs32, %rs1, 31;
	st.global.u8 	[%rd4+31], %rs32;
$L__BB2_2:
	ret;

}
	// .globl	generate_and_check_keypairs_prefix_suffix
.visible .entry generate_and_check_keypairs_prefix_suffix(
	.param .u64 .ptr .align 1 generate_and_check_keypairs_prefix_suffix_param_0,
	.param .u64 .ptr .align 1 generate_and_check_keypairs_prefix_suffix_param_1,
	.param .u64 .ptr .align 1 generate_and_check_keypairs_prefix_suffix_param_2,
	.param .u64 .ptr .align 1 generate_and_check_keypairs_prefix_suffix_param_3,
	.param .u64 .ptr .align 1 generate_and_check_keypairs_prefix_suffix_param_4,
	.param .u32 generate_and_check_keypairs_prefix_suffix_param_5,
	.param .u64 .ptr .align 1 generate_and_check_keypairs_prefix_suffix_param_6,
	.param .u32 generate_and_check_keypairs_prefix_suffix_param_7,
	.param .u8 generate_and_check_keypairs_prefix_suffix_param_8,
	.param .u32 generate_and_check_keypairs_prefix_suffix_param_9
)
{
	.local .align 16 .b8 	__local_depot3[96];
	.reg .b64 	%SP;
	.reg .b64 	%SPL;
	.reg .pred 	%p<107>;
	.reg .b16 	%rs<398>;
	.reg .b32 	%r<531>;
	.reg .b64 	%rd<423>;

	mov.u64 	%SPL, __local_depot3;
	ld.param.u64 	%rd21, [generate_and_check_keypairs_prefix_suffix_param_3];
	ld.param.u64 	%rd23, [generate_and_check_keypairs_prefix_suffix_param_4];
	ld.param.u32 	%r54, [generate_and_check_keypairs_prefix_suffix_param_5];
	ld.param.u32 	%r55, [generate_and_check_keypairs_prefix_suffix_param_7];
	ld.param.u32 	%r56, [generate_and_check_keypairs_prefix_suffix_param_9];
	cvta.to.global.u64 	%rd1, %rd23;
	cvta.to.global.u64 	%rd2, %rd21;
	add.u64 	%rd3, %SPL, 0;
	add.u64 	%rd4, %SPL, 32;
	mov.u32 	%r57, %ctaid.x;
	mov.u32 	%r58, %ntid.x;
	mov.u32 	%r59, %tid.x;
	mad.lo.s32 	%r1, %r57, %r58, %r59;
	setp.ge.s32 	%p2, %r1, %r56;
	@%p2 bra 	$L__BB3_81;
	ld.global.u32 	%r60, [%rd2];
	setp.gt.s32 	%p3, %r60, 0;
	@%p3 bra 	$L__BB3_81;
	ld.param.u64 	%rd415, [generate_and_check_keypairs_prefix_suffix_param_1];
	ld.param.u64 	%rd414, [generate_and_check_keypairs_prefix_suffix_param_0];
	shl.b32 	%r62, %r1, 5;
	cvta.to.global.u64 	%rd26, %rd414;
	mul.wide.s32 	%rd27, %r1, 48;
	add.s64 	%rd28, %rd26, %rd27;
	ld.global.v2.u32 	{%r63, %r64}, [%rd28];
	ld.global.v2.u32 	{%r65, %r66}, [%rd28+8];
	ld.global.v2.u32 	{%r67, %r68}, [%rd28+16];
	shr.u32 	%r69, %r64, 2;
	xor.b32  	%r70, %r69, %r64;
	shl.b32 	%r71, %r68, 4;
	shl.b32 	%r72, %r70, 1;
	xor.b32  	%r73, %r71, %r72;
	xor.b32  	%r74, %r73, %r68;
	xor.b32  	%r75, %r74, %r70;
	add.s32 	%r76, %r63, %r75;
	add.s32 	%r77, %r76, 197;
	cvt.u16.u32 	%rs1, %r77;
	shr.u32 	%r78, %r65, 2;
	xor.b32  	%r79, %r78, %r65;
	shl.b32 	%r80, %r75, 4;
	shl.b32 	%r81, %r79, 1;
	xor.b32  	%r82, %r80, %r81;
	xor.b32  	%r83, %r82, %r75;
	xor.b32  	%r84, %r83, %r79;
	add.s32 	%r85, %r63, %r84;
	add.s32 	%r86, %r85, 138;
	cvt.u16.u32 	%rs2, %r86;
	shr.u32 	%r87, %r66, 2;
	xor.b32  	%r88, %r87, %r66;
	shl.b32 	%r89, %r84, 4;
	shl.b32 	%r90, %r88, 1;
	xor.b32  	%r91, %r89, %r90;
	xor.b32  	%r92, %r91, %r84;
	xor.b32  	%r93, %r92, %r88;
	add.s32 	%r94, %r63, %r93;
	add.s32 	%r95, %r94, 79;
	cvt.u16.u32 	%rs3, %r95;
	shr.u32 	%r96, %r67, 2;
	xor.b32  	%r97, %r96, %r67;
	shl.b32 	%r98, %r93, 4;
	shl.b32 	%r99, %r97, 1;
	xor.b32  	%r100, %r98, %r99;
	xor.b32  	%r101, %r100, %r93;
	xor.b32  	%r102, %r101, %r97;
	add.s32 	%r103, %r63, %r102;
	add.s32 	%r104, %r103, 20;
	cvt.u16.u32 	%rs4, %r104;
	shr.u32 	%r105, %r68, 2;
	xor.b32  	%r106, %r105, %r68;
	shl.b32 	%r107, %r102, 4;
	shl.b32 	%r108, %r106, 1;
	xor.b32  	%r109, %r107, %r108;
	xor.b32  	%r110, %r109, %r102;
	xor.b32  	%r111, %r110, %r106;
	add.s32 	%r112, %r63, %r111;
	add.s32 	%r113, %r112, 217;
	cvt.u16.u32 	%rs5, %r113;
	shr.u32 	%r114, %r75, 2;
	xor.b32  	%r115, %r114, %r75;
	shl.b32 	%r116, %r111, 4;
	shl.b32 	%r117, %r115, 1;
	xor.b32  	%r118, %r116, %r117;
	xor.b32  	%r119, %r118, %r111;
	xor.b32  	%r120, %r119, %r115;
	add.s32 	%r121, %r63, %r120;
	add.s32 	%r122, %r121, 158;
	cvt.u16.u32 	%rs6, %r122;
	shr.u32 	%r123, %r84, 2;
	xor.b32  	%r124, %r123, %r84;
	shl.b32 	%r125, %r120, 4;
	shl.b32 	%r126, %r124, 1;
	xor.b32  	%r127, %r125, %r126;
	xor.b32  	%r128, %r127, %r120;
	xor.b32  	%r129, %r128, %r124;
	add.s32 	%r130, %r63, %r129;
	add.s32 	%r131, %r130, 99;
	cvt.u16.u32 	%rs7, %r131;
	shr.u32 	%r132, %r93, 2;
	xor.b32  	%r133, %r132, %r93;
	shl.b32 	%r134, %r129, 4;
	shl.b32 	%r135, %r133, 1;
	xor.b32  	%r136, %r134, %r135;
	xor.b32  	%r137, %r136, %r129;
	xor.b32  	%r138, %r137, %r133;
	add.s32 	%r139, %r63, %r138;
	add.s32 	%r140, %r139, 40;
	cvt.u16.u32 	%rs8, %r140;
	shr.u32 	%r141, %r102, 2;
	xor.b32  	%r142, %r141, %r102;
	shl.b32 	%r143, %r138, 4;
	shl.b32 	%r144, %r142, 1;
	xor.b32  	%r145, %r143, %r144;
	xor.b32  	%r146, %r145, %r138;
	xor.b32  	%r147, %r146, %r142;
	add.s32 	%r148, %r63, %r147;
	add.s32 	%r149, %r148, 237;
	cvt.u16.u32 	%rs9, %r149;
	shr.u32 	%r150, %r111, 2;
	xor.b32  	%r151, %r150, %r111;
	shl.b32 	%r152, %r147, 4;
	shl.b32 	%r153, %r151, 1;
	xor.b32  	%r154, %r152, %r153;
	xor.b32  	%r155, %r154, %r147;
	xor.b32  	%r156, %r155, %r151;
	add.s32 	%r157, %r63, %r156;
	add.s32 	%r158, %r157, 178;
	cvt.u16.u32 	%rs10, %r158;
	shr.u32 	%r159, %r120, 2;
	xor.b32  	%r160, %r159, %r120;
	shl.b32 	%r161, %r156, 4;
	shl.b32 	%r162, %r160, 1;
	xor.b32  	%r163, %r161, %r162;
	xor.b32  	%r164, %r163, %r156;
	xor.b32  	%r165, %r164, %r160;
	add.s32 	%r166, %r63, %r165;
	add.s32 	%r167, %r166, 119;
	cvt.u16.u32 	%rs11, %r167;
	shr.u32 	%r168, %r129, 2;
	xor.b32  	%r169, %r168, %r129;
	shl.b32 	%r170, %r165, 4;
	shl.b32 	%r171, %r169, 1;
	xor.b32  	%r172, %r170, %r171;
	xor.b32  	%r173, %r172, %r165;
	xor.b32  	%r174, %r173, %r169;
	add.s32 	%r175, %r63, %r174;
	add.s32 	%r176, %r175, 60;
	cvt.u16.u32 	%rs12, %r176;
	shr.u32 	%r177, %r138, 2;
	xor.b32  	%r178, %r177, %r138;
	shl.b32 	%r179, %r174, 4;
	shl.b32 	%r180, %r178, 1;
	xor.b32  	%r181, %r179, %r180;
	xor.b32  	%r182, %r181, %r174;
	xor.b32  	%r183, %r182, %r178;
	add.s32 	%r184, %r63, %r183;
	add.s32 	%r185, %r184, 1;
	cvt.u16.u32 	%rs13, %r185;
	shr.u32 	%r186, %r147, 2;
	xor.b32  	%r187, %r186, %r147;
	shl.b32 	%r188, %r183, 4;
	shl.b32 	%r189, %r187, 1;
	xor.b32  	%r190, %r188, %r189;
	xor.b32  	%r191, %r190, %r183;
	xor.b32  	%r192, %r191, %r187;
	add.s32 	%r193, %r63, %r192;
	add.s32 	%r194, %r193, 198;
	cvt.u16.u32 	%rs14, %r194;
	shr.u32 	%r195, %r156, 2;
	xor.b32  	%r196, %r195, %r156;
	shl.b32 	%r197, %r192, 4;
	shl.b32 	%r198, %r196, 1;
	xor.b32  	%r199, %r197, %r198;
	xor.b32  	%r200, %r199, %r192;
	xor.b32  	%r201, %r200, %r196;
	add.s32 	%r202, %r63, %r201;
	add.s32 	%r203, %r202, 139;
	cvt.u16.u32 	%rs15, %r203;
	shr.u32 	%r204, %r165, 2;
	xor.b32  	%r205, %r204, %r165;
	shl.b32 	%r206, %r201, 4;
	shl.b32 	%r207, %r205, 1;
	xor.b32  	%r208, %r206, %r207;
	xor.b32  	%r209, %r208, %r201;
	xor.b32  	%r210, %r209, %r205;
	add.s32 	%r211, %r63, %r210;
	add.s32 	%r212, %r211, 80;
	cvt.u16.u32 	%rs16, %r212;
	shr.u32 	%r213, %r174, 2;
	xor.b32  	%r214, %r213, %r174;
	shl.b32 	%r215, %r210, 4;
	shl.b32 	%r216, %r214, 1;
	xor.b32  	%r217, %r215, %r216;
	xor.b32  	%r218, %r217, %r210;
	xor.b32  	%r219, %r218, %r214;
	add.s32 	%r220, %r63, %r219;
	add.s32 	%r221, %r220, 21;
	cvt.u16.u32 	%rs17, %r221;
	shr.u32 	%r222, %r183, 2;
	xor.b32  	%r223, %r222, %r183;
	shl.b32 	%r224, %r219, 4;
	shl.b32 	%r225, %r223, 1;
	xor.b32  	%r226, %r224, %r225;
	xor.b32  	%r227, %r226, %r219;
	xor.b32  	%r228, %r227, %r223;
	add.s32 	%r229, %r63, %r228;
	add.s32 	%r230, %r229, 218;
	cvt.u16.u32 	%rs18, %r230;
	shr.u32 	%r231, %r192, 2;
	xor.b32  	%r232, %r231, %r192;
	shl.b32 	%r233, %r228, 4;
	shl.b32 	%r234, %r232, 1;
	xor.b32  	%r235, %r233, %r234;
	xor.b32  	%r236, %r235, %r228;
	xor.b32  	%r237, %r236, %r232;
	add.s32 	%r238, %r63, %r237;
	add.s32 	%r239, %r238, 159;
	cvt.u16.u32 	%rs19, %r239;
	shr.u32 	%r240, %r201, 2;
	xor.b32  	%r241, %r240, %r201;
	shl.b32 	%r242, %r237, 4;
	shl.b32 	%r243, %r241, 1;
	xor.b32  	%r244, %r242, %r243;
	xor.b32  	%r245, %r244, %r237;
	xor.b32  	%r246, %r245, %r241;
	add.s32 	%r247, %r63, %r246;
	add.s32 	%r248, %r247, 100;
	cvt.u16.u32 	%rs20, %r248;
	shr.u32 	%r249, %r210, 2;
	xor.b32  	%r250, %r249, %r210;
	shl.b32 	%r251, %r246, 4;
	shl.b32 	%r252, %r250, 1;
	xor.b32  	%r253, %r251, %r252;
	xor.b32  	%r254, %r253, %r246;
	xor.b32  	%r255, %r254, %r250;
	add.s32 	%r256, %r63, %r255;
	add.s32 	%r257, %r256, 41;
	cvt.u16.u32 	%rs21, %r257;
	shr.u32 	%r258, %r219, 2;
	xor.b32  	%r259, %r258, %r219;
	shl.b32 	%r260, %r255, 4;
	shl.b32 	%r261, %r259, 1;
	xor.b32  	%r262, %r260, %r261;
	xor.b32  	%r263, %r262, %r255;
	xor.b32  	%r264, %r263, %r259;
	add.s32 	%r265, %r63, %r264;
	add.s32 	%r266, %r265, 238;
	cvt.u16.u32 	%rs22, %r266;
	shr.u32 	%r267, %r228, 2;
	xor.b32  	%r268, %r267, %r228;
	shl.b32 	%r269, %r264, 4;
	shl.b32 	%r270, %r268, 1;
	xor.b32  	%r271, %r269, %r270;
	xor.b32  	%r272, %r271, %r264;
	xor.b32  	%r273, %r272, %r268;
	add.s32 	%r274, %r63, %r273;
	add.s32 	%r275, %r274, 179;
	cvt.u16.u32 	%rs23, %r275;
	shr.u32 	%r276, %r237, 2;
	xor.b32  	%r277, %r276, %r237;
	shl.b32 	%r278, %r273, 4;
	shl.b32 	%r279, %r277, 1;
	xor.b32  	%r280, %r278, %r279;
	xor.b32  	%r281, %r280, %r273;
	xor.b32  	%r282, %r281, %r277;
	add.s32 	%r283, %r63, %r282;
	add.s32 	%r284, %r283, 120;
	cvt.u16.u32 	%rs24, %r284;
	shr.u32 	%r285, %r246, 2;
	xor.b32  	%r286, %r285, %r246;
	shl.b32 	%r287, %r282, 4;
	shl.b32 	%r288, %r286, 1;
	xor.b32  	%r289, %r287, %r288;
	xor.b32  	%r290, %r289, %r282;
	xor.b32  	%r291, %r290, %r286;
	add.s32 	%r292, %r63, %r291;
	add.s32 	%r293, %r292, 61;
	cvt.u16.u32 	%rs25, %r293;
	shr.u32 	%r294, %r255, 2;
	xor.b32  	%r295, %r294, %r255;
	shl.b32 	%r296, %r291, 4;
	shl.b32 	%r297, %r295, 1;
	xor.b32  	%r298, %r296, %r297;
	xor.b32  	%r299, %r298, %r291;
	xor.b32  	%r300, %r299, %r295;
	add.s32 	%r301, %r63, %r300;
	add.s32 	%r302, %r301, 2;
	cvt.u16.u32 	%rs26, %r302;
	shr.u32 	%r303, %r264, 2;
	xor.b32  	%r304, %r303, %r264;
	shl.b32 	%r305, %r300, 4;
	shl.b32 	%r306, %r304, 1;
	xor.b32  	%r307, %r305, %r306;
	xor.b32  	%r308, %r307, %r300;
	xor.b32  	%r309, %r308, %r304;
	add.s32 	%r310, %r63, %r309;
	add.s32 	%r311, %r310, 199;
	cvt.u16.u32 	%rs27, %r311;
	shr.u32 	%r312, %r273, 2;
	xor.b32  	%r313, %r312, %r273;
	shl.b32 	%r314, %r309, 4;
	shl.b32 	%r315, %r313, 1;
	xor.b32  	%r316, %r314, %r315;
	xor.b32  	%r317, %r316, %r309;
	xor.b32  	%r318, %r317, %r313;
	add.s32 	%r319, %r63, %r318;
	add.s32 	%r320, %r319, 140;
	cvt.u16.u32 	%rs28, %r320;
	shr.u32 	%r321, %r282, 2;
	xor.b32  	%r322, %r321, %r282;
	shl.b32 	%r323, %r318, 4;
	shl.b32 	%r324, %r322, 1;
	xor.b32  	%r325, %r323, %r324;
	xor.b32  	%r326, %r325, %r318;
	xor.b32  	%r327, %r326, %r322;
	add.s32 	%r328, %r63, %r327;
	add.s32 	%r329, %r328, 81;
	cvt.u16.u32 	%rs29, %r329;
	shr.u32 	%r330, %r291, 2;
	xor.b32  	%r331, %r330, %r291;
	shl.b32 	%r332, %r327, 4;
	shl.b32 	%r333, %r331, 1;
	xor.b32  	%r334, %r332, %r333;
	xor.b32  	%r335, %r334, %r327;
	xor.b32  	%r336, %r335, %r331;
	add.s32 	%r337, %r63, %r336;
	add.s32 	%r338, %r337, 22;
	cvt.u16.u32 	%rs30, %r338;
	shr.u32 	%r339, %r300, 2;
	xor.b32  	%r340, %r339, %r300;
	shl.b32 	%r341, %r336, 4;
	shl.b32 	%r342, %r340, 1;
	xor.b32  	%r343, %r341, %r342;
	xor.b32  	%r344, %r343, %r336;
	xor.b32  	%r345, %r344, %r340;
	add.s32 	%r346, %r63, %r345;
	add.s32 	%r347, %r346, 219;
	cvt.u16.u32 	%rs31, %r347;
	shr.u32 	%r348, %r309, 2;
	xor.b32  	%r349, %r348, %r309;
	shl.b32 	%r350, %r345, 4;
	shl.b32 	%r351, %r349, 1;
	xor.b32  	%r352, %r350, %r351;
	xor.b32  	%r353, %r352, %r345;
	xor.b32  	%r354, %r353, %r349;
	add.s32 	%r355, %r63, %r354;
	add.s32 	%r356, %r355, 160;
	cvt.u16.u32 	%rs32, %r356;
	cvt.s64.s32 	%rd29, %r62;
	cvta.to.global.u64 	%rd30, %rd415;
	add.s64 	%rd31, %rd30, %rd29;
	st.global.u8 	[%rd31], %rs1;
	st.global.u8 	[%rd31+1], %rs2;
	st.global.u8 	[%rd31+2], %rs3;
	st.global.u8 	[%rd31+3], %rs4;
	st.global.u8 	[%rd31+4], %rs5;
	st.global.u8 	[%rd31+5], %rs6;
	st.global.u8 	[%rd31+6], %rs7;
	st.global.u8 	[%rd31+7], %rs8;
	st.global.u8 	[%rd31+8], %rs9;
	st.global.u8 	[%rd31+9], %rs10;
	st.global.u8 	[%rd31+10], %rs11;
	st.global.u8 	[%rd31+11], %rs12;
	st.global.u8 	[%rd31+12], %rs13;
	st.global.u8 	[%rd31+13], %rs14;
	st.global.u8 	[%rd31+14], %rs15;
	st.global.u8 	[%rd31+15], %rs16;
	st.global.u8 	[%rd31+16], %rs17;
	st.global.u8 	[%rd31+17], %rs18;
	st.global.u8 	[%rd31+18], %rs19;
	st.global.u8 	[%rd31+19], %rs20;
	st.global.u8 	[%rd31+20], %rs21;
	st.global.u8 	[%rd31+21], %rs22;
	st.global.u8 	[%rd31+22], %rs23;
	st.global.u8 	[%rd31+23], %rs24;
	st.global.u8 	[%rd31+24], %rs25;
	st.global.u8 	[%rd31+25], %rs26;
	st.global.u8 	[%rd31+26], %rs27;
	st.global.u8 	[%rd31+27], %rs28;
	st.global.u8 	[%rd31+28], %rs29;
	st.global.u8 	[%rd31+29], %rs30;
	st.global.u8 	[%rd31+30], %rs31;
	st.global.u8 	[%rd31+31], %rs32;
	and.b32  	%r357, %r77, 255;
	xor.b32  	%r358, %r357, 177573;
	cvt.u64.u32 	%rd32, %r358;
	shl.b32 	%r359, %r77, 5;
	cvt.u64.u32 	%rd33, %r359;
	and.b64  	%rd34, %rd33, 8160;
	xor.b64  	%rd35, %rd34, 5682336;
	add.s64 	%rd36, %rd35, %rd32;
	and.b32  	%r360, %r86, 255;
	cvt.u64.u32 	%rd37, %r360;
	xor.b64  	%rd38, %rd36, %rd37;
	shl.b64 	%rd39, %rd38, 5;
	add.s64 	%rd40, %rd39, %rd38;
	and.b32  	%r361, %r95, 255;
	cvt.u64.u32 	%rd41, %r361;
	xor.b64  	%rd42, %rd40, %rd41;
	shl.b64 	%rd43, %rd42, 5;
	add.s64 	%rd44, %rd43, %rd42;
	and.b32  	%r362, %r104, 255;
	cvt.u64.u32 	%rd45, %r362;
	xor.b64  	%rd46, %rd44, %rd45;
	shl.b64 	%rd47, %rd46, 5;
	add.s64 	%rd48, %rd47, %rd46;
	and.b32  	%r363, %r113, 255;
	cvt.u64.u32 	%rd49, %r363;
	xor.b64  	%rd50, %rd48, %rd49;
	shl.b64 	%rd51, %rd50, 5;
	add.s64 	%rd52, %rd51, %rd50;
	and.b32  	%r364, %r122, 255;
	cvt.u64.u32 	%rd53, %r364;
	xor.b64  	%rd54, %rd52, %rd53;
	shl.b64 	%rd55, %rd54, 5;
	add.s64 	%rd56, %rd55, %rd54;
	and.b32  	%r365, %r131, 255;
	cvt.u64.u32 	%rd57, %r365;
	xor.b64  	%rd58, %rd56, %rd57;
	shl.b64 	%rd59, %rd58, 5;
	add.s64 	%rd60, %rd59, %rd58;
	and.b32  	%r366, %r140, 255;
	cvt.u64.u32 	%rd61, %r366;
	xor.b64  	%rd62, %rd60, %rd61;
	shl.b64 	%rd63, %rd62, 5;
	add.s64 	%rd64, %rd63, %rd62;
	and.b32  	%r367, %r149, 255;
	cvt.u64.u32 	%rd65, %r367;
	xor.b64  	%rd66, %rd64, %rd65;
	shl.b64 	%rd67, %rd66, 5;
	add.s64 	%rd68, %rd67, %rd66;
	and.b32  	%r368, %r158, 255;
	cvt.u64.u32 	%rd69, %r368;
	xor.b64  	%rd70, %rd68, %rd69;
	shl.b64 	%rd71, %rd70, 5;
	add.s64 	%rd72, %rd71, %rd70;
	and.b32  	%r369, %r167, 255;
	cvt.u64.u32 	%rd73, %r369;
	xor.b64  	%rd74, %rd72, %rd73;
	shl.b64 	%rd75, %rd74, 5;
	add.s64 	%rd76, %rd75, %rd74;
	and.b32  	%r370, %r176, 255;
	cvt.u64.u32 	%rd77, %r370;
	xor.b64  	%rd78, %rd76, %rd77;
	shl.b64 	%rd79, %rd78, 5;
	add.s64 	%rd80, %rd79, %rd78;
	and.b32  	%r371, %r185, 255;
	cvt.u64.u32 	%rd81, %r371;
	xor.b64  	%rd82, %rd80, %rd81;
	shl.b64 	%rd83, %rd82, 5;
	add.s64 	%rd84, %rd83, %rd82;
	and.b32  	%r372, %r194, 255;
	cvt.u64.u32 	%rd85, %r372;
	xor.b64  	%rd86, %rd84, %rd85;
	shl.b64 	%rd87, %rd86, 5;
	add.s64 	%rd88, %rd87, %rd86;
	and.b32  	%r373, %r203, 255;
	cvt.u64.u32 	%rd89, %r373;
	xor.b64  	%rd90, %rd88, %rd89;
	shl.b64 	%rd91, %rd90, 5;
	add.s64 	%rd92, %rd91, %rd90;
	and.b32  	%r374, %r212, 255;
	cvt.u64.u32 	%rd93, %r374;
	xor.b64  	%rd94, %rd92, %rd93;
	shl.b64 	%rd95, %rd94, 5;
	add.s64 	%rd96, %rd95, %rd94;
	and.b32  	%r375, %r221, 255;
	cvt.u64.u32 	%rd97, %r375;
	xor.b64  	%rd98, %rd96, %rd97;
	shl.b64 	%rd99, %rd98, 5;
	add.s64 	%rd100, %rd99, %rd98;
	and.b32  	%r376, %r230, 255;
	cvt.u64.u32 	%rd101, %r376;
	xor.b64  	%rd102, %rd100, %rd101;
	shl.b64 	%rd103, %rd102, 5;
	add.s64 	%rd104, %rd103, %rd102;
	and.b32  	%r377, %r239, 255;
	cvt.u64.u32 	%rd105, %r377;
	xor.b64  	%rd106, %rd104, %rd105;
	shl.b64 	%rd107, %rd106, 5;
	add.s64 	%rd108, %rd107, %rd106;
	and.b32  	%r378, %r248, 255;
	cvt.u64.u32 	%rd109, %r378;
	xor.b64  	%rd110, %rd108, %rd109;
	shl.b64 	%rd111, %rd110, 5;
	add.s64 	%rd112, %rd111, %rd110;
	and.b32  	%r379, %r257, 255;
	cvt.u64.u32 	%rd113, %r379;
	xor.b64  	%rd114, %rd112, %rd113;
	shl.b64 	%rd115, %rd114, 5;
	add.s64 	%rd116, %rd115, %rd114;
	and.b32  	%r380, %r266, 255;
	cvt.u64.u32 	%rd117, %r380;
	xor.b64  	%rd118, %rd116, %rd117;
	shl.b64 	%rd119, %rd118, 5;
	add.s64 	%rd120, %rd119, %rd118;
	and.b32  	%r381, %r275, 255;
	cvt.u64.u32 	%rd121, %r381;
	xor.b64  	%rd122, %rd120, %rd121;
	shl.b64 	%rd123, %rd122, 5;
	add.s64 	%rd124, %rd123, %rd122;
	and.b32  	%r382, %r284, 255;
	cvt.u64.u32 	%rd125, %r382;
	xor.b64  	%rd126, %rd124, %rd125;
	shl.b64 	%rd127, %rd126, 5;
	add.s64 	%rd128, %rd127, %rd126;
	and.b32  	%r383, %r293, 255;
	cvt.u64.u32 	%rd129, %r383;
	xor.b64  	%rd130, %rd128, %rd129;
	shl.b64 	%rd131, %rd130, 5;
	add.s64 	%rd132, %rd131, %rd130;
	and.b32  	%r384, %r302, 255;
	cvt.u64.u32 	%rd133, %r384;
	xor.b64  	%rd134, %rd132, %rd133;
	shl.b64 	%rd135, %rd134, 5;
	add.s64 	%rd136, %rd135, %rd134;
	and.b32  	%r385, %r311, 255;
	cvt.u64.u32 	%rd137, %r385;
	xor.b64  	%rd138, %rd136, %rd137;
	shl.b64 	%rd139, %rd138, 5;
	add.s64 	%rd140, %rd139, %rd138;
	and.b32  	%r386, %r320, 255;
	cvt.u64.u32 	%rd141, %r386;
	xor.b64  	%rd142, %rd140, %rd141;
	shl.b64 	%rd143, %rd142, 5;
	add.s64 	%rd144, %rd143, %rd142;
	and.b32  	%r387, %r329, 255;
	cvt.u64.u32 	%rd145, %r387;
	xor.b64  	%rd146, %rd144, %rd145;
	shl.b64 	%rd147, %rd146, 5;
	add.s64 	%rd148, %rd147, %rd146;
	and.b32  	%r388, %r338, 255;
	cvt.u64.u32 	%rd149, %r388;
	xor.b64  	%rd150, %rd148, %rd149;
	shl.b64 	%rd151, %rd150, 5;
	add.s64 	%rd152, %rd151, %rd150;
	and.b32  	%r389, %r347, 255;
	cvt.u64.u32 	%rd153, %r389;
	xor.b64  	%rd154, %rd152, %rd153;
	shl.b64 	%rd155, %rd154, 5;
	add.s64 	%rd156, %rd155, %rd154;
	and.b32  	%r390, %r356, 255;
	cvt.u64.u32 	%rd157, %r390;
	xor.b64  	%rd158, %rd156, %rd157;
	shr.u64 	%rd159, %rd158, 1;
	xor.b64  	%rd160, %rd159, %rd158;
	cvt.u16.u64 	%rs33, %rd160;
	and.b16  	%rs66, %rs33, 255;
	mad.lo.s64 	%rd161, %rd158, 1103515245, 12345;
	shr.u64 	%rd162, %rd161, 1;
	shr.u64 	%rd163, %rd161, 2;
	xor.b64  	%rd164, %rd163, %rd162;
	cvt.u16.u64 	%rs34, %rd164;
	mad.lo.s64 	%rd165, %rd158, 1217745895947410025, 13622895711870;
	shr.u64 	%rd166, %rd165, 2;
	shr.u64 	%rd167, %rd165, 3;
	xor.b64  	%rd168, %rd167, %rd166;
	cvt.u16.u64 	%rs35, %rd168;
	mad.lo.s64 	%rd169, %rd158, -1997021767415251787, -1023320979612096545;
	shr.u64 	%rd170, %rd169, 3;
	shr.u64 	%rd171, %rd169, 4;
	xor.b64  	%rd172, %rd171, %rd170;
	cvt.u16.u64 	%rs36, %rd172;
	mad.lo.s64 	%rd173, %rd158, 5174951733247770385, 9039786828775103532;
	shr.u64 	%rd174, %rd173, 4;
	shr.u64 	%rd175, %rd173, 5;
	xor.b64  	%rd176, %rd175, %rd174;
	cvt.u16.u64 	%rs37, %rd176;
	mad.lo.s64 	%rd177, %rd158, 6072632179045779517, -5702537557386291467;
	shr.u64 	%rd178, %rd177, 5;
	shr.u64 	%rd179, %rd177, 6;
	xor.b64  	%rd180, %rd179, %rd178;
	cvt.u16.u64 	%rs38, %rd180;
	mad.lo.s64 	%rd181, %rd158, -2454103051924121607, -6626202792855921526;
	shr.u64 	%rd182, %rd181, 6;
	shr.u64 	%rd183, %rd181, 7;
	xor.b64  	%rd184, %rd183, %rd182;
	cvt.u16.u64 	%rs39, %rd184;
	mad.lo.s64 	%rd185, %rd158, 6464723165237302021, 5472134308656145147;
	shr.u64 	%rd186, %rd185, 7;
	xor.b64  	%rd187, %rd185, %rd186;
	cvt.u16.u64 	%rs40, %rd187;
	mad.lo.s64 	%rd188, %rd158, -2148818962729803999, -6581997778080248040;
	shr.u64 	%rd189, %rd188, 1;
	xor.b64  	%rd190, %rd189, %rd188;
	cvt.u16.u64 	%rs41, %rd190;
	mad.lo.s64 	%rd191, %rd158, -2947888233981538547, -7334114683175391887;
	shr.u64 	%rd192, %rd191, 1;
	shr.u64 	%rd193, %rd191, 2;
	xor.b64  	%rd194, %rd193, %rd192;
	cvt.u16.u64 	%rs42, %rd194;
	mad.lo.s64 	%rd195, %rd158, -8139530099325378935, -3588305756323416234;
	shr.u64 	%rd196, %rd195, 2;
	shr.u64 	%rd197, %rd195, 3;
	xor.b64  	%rd198, %rd197, %rd196;
	cvt.u16.u64 	%rs43, %rd198;
	mad.lo.s64 	%rd199, %rd158, 8604506717479763541, -6672412432198716457;
	shr.u64 	%rd200, %rd199, 3;
	shr.u64 	%rd201, %rd199, 4;
	xor.b64  	%rd202, %rd201, %rd200;
	cvt.u16.u64 	%rs44, %rd202;
	mad.lo.s64 	%rd203, %rd158, -7439033062988238799, -389361564116007740;
	shr.u64 	%rd204, %rd203, 4;
	shr.u64 	%rd205, %rd203, 5;
	xor.b64  	%rd206, %rd205, %rd204;
	cvt.u16.u64 	%rs45, %rd206;
	mad.lo.s64 	%rd207, %rd158, -1368716383061249315, -7360525227776036947;
	shr.u64 	%rd208, %rd207, 5;
	shr.u64 	%rd209, %rd207, 6;
	xor.b64  	%rd210, %rd209, %rd208;
	cvt.u16.u64 	%rs46, %rd210;
	mad.lo.s64 	%rd211, %rd158, -4751330276393730535, -6946702600949550366;
	shr.u64 	%rd212, %rd211, 6;
	shr.u64 	%rd213, %rd211, 7;
	xor.b64  	%rd214, %rd213, %rd212;
	cvt.u16.u64 	%rs47, %rd214;
	mad.lo.s64 	%rd215, %rd158, 8385213726730620581, -1472810285178866061;
	shr.u64 	%rd216, %rd215, 7;
	xor.b64  	%rd217, %rd215, %rd216;
	cvt.u16.u64 	%rs48, %rd217;
	cvt.u32.u64 	%r391, %rd217;
	cvt.u32.u64 	%r392, %rd214;
	prmt.b32 	%r393, %r392, %r391, 0x3340U;
	cvt.u32.u64 	%r394, %rd210;
	cvt.u32.u64 	%r395, %rd206;
	prmt.b32 	%r396, %r395, %r394, 0x3340U;
	prmt.b32 	%r397, %r396, %r393, 0x5410U;
	cvt.u32.u64 	%r398, %rd202;
	cvt.u32.u64 	%r399, %rd198;
	prmt.b32 	%r400, %r399, %r398, 0x3340U;
	cvt.u32.u64 	%r401, %rd194;
	cvt.u32.u64 	%r402, %rd190;
	prmt.b32 	%r403, %r402, %r401, 0x3340U;
	prmt.b32 	%r404, %r403, %r400, 0x5410U;
	cvt.u32.u64 	%r405, %rd187;
	cvt.u32.u64 	%r406, %rd184;
	prmt.b32 	%r407, %r406, %r405, 0x3340U;
	cvt.u32.u64 	%r408, %rd180;
	cvt.u32.u64 	%r409, %rd176;
	prmt.b32 	%r410, %r409, %r408, 0x3340U;
	prmt.b32 	%r411, %r410, %r407, 0x5410U;
	cvt.u32.u64 	%r412, %rd172;
	cvt.u32.u64 	%r413, %rd168;
	prmt.b32 	%r414, %r413, %r412, 0x3340U;
	cvt.u32.u64 	%r415, %rd160;
	cvt.u32.u64 	%r416, %rd164;
	prmt.b32 	%r417, %r415, %r416, 0x3340U;
	prmt.b32 	%r418, %r417, %r414, 0x5410U;
	st.local.v4.b32 	[%rd3], {%r418, %r411, %r404, %r397};
	mad.lo.s64 	%rd218, %rd158, 3556744693812593217, -9137095453671462608;
	shr.u64 	%rd219, %rd218, 1;
	xor.b64  	%rd220, %rd219, %rd218;
	cvt.u16.u64 	%rs49, %rd220;
	mad.lo.s64 	%rd221, %rd158, -8509472531272350803, -4374745765941044823;
	shr.u64 	%rd222, %rd221, 1;
	shr.u64 	%rd223, %rd221, 2;
	xor.b64  	%rd224, %rd223, %rd222;
	cvt.u16.u64 	%rs50, %rd224;
	mad.lo.s64 	%rd225, %rd158, 3747915210938549929, 394355452784745262;
	shr.u64 	%rd226, %rd225, 2;
	shr.u64 	%rd227, %rd225, 3;
	xor.b64  	%rd228, %rd227, %rd226;
	cvt.u16.u64 	%rs51, %rd228;
	mad.lo.s64 	%rd229, %rd158, 5315697460302369781, 3973497625628165839;
	shr.u64 	%rd230, %rd229, 3;
	shr.u64 	%rd231, %rd229, 4;
	xor.b64  	%rd232, %rd231, %rd230;
	cvt.u16.u64 	%rs52, %rd232;
	mad.lo.s64 	%rd233, %rd158, 6592759228474123601, -7256769200201537444;
	shr.u64 	%rd234, %rd233, 4;
	shr.u64 	%rd235, %rd233, 5;
	xor.b64  	%rd236, %rd235, %rd234;
	cvt.u16.u64 	%rs53, %rd236;
	mad.lo.s64 	%rd237, %rd158, 8363223768747102589, -6678946893687412891;
	shr.u64 	%rd238, %rd237, 5;
	shr.u64 	%rd239, %rd237, 6;
	xor.b64  	%rd240, %rd239, %rd238;
	cvt.u16.u64 	%rs54, %rd240;
	mad.lo.s64 	%rd241, %rd158, -1207869722969585607, -9108102263066346438;
	shr.u64 	%rd242, %rd241, 6;
	shr.u64 	%rd243, %rd241, 7;
	xor.b64  	%rd244, %rd243, %rd242;
	cvt.u16.u64 	%rs55, %rd244;
	mad.lo.s64 	%rd245, %rd158, 7020863793130806853, 3156123308426592491;
	shr.u64 	%rd246, %rd245, 7;
	xor.b64  	%rd247, %rd245, %rd246;
	cvt.u16.u64 	%rs56, %rd247;
	mad.lo.s64 	%rd248, %rd158, 5226625102700374369, -5530752852945850808;
	shr.u64 	%rd249, %rd248, 1;
	xor.b64  	%rd250, %rd249, %rd248;
	cvt.u16.u64 	%rs57, %rd250;
	mad.lo.s64 	%rd251, %rd158, 3104375898896755789, 8892114220873733345;
	shr.u64 	%rd252, %rd251, 1;
	shr.u64 	%rd253, %rd251, 2;
	xor.b64  	%rd254, %rd253, %rd252;
	cvt.u16.u64 	%rs58, %rd254;
	mad.lo.s64 	%rd255, %rd158, -6286961394918518071, 78400932875690502;
	shr.u64 	%rd256, %rd255, 2;
	shr.u64 	%rd257, %rd255, 3;
	xor.b64  	%rd258, %rd257, %rd256;
	cvt.u16.u64 	%rs59, %rd258;
	mad.lo.s64 	%rd259, %rd158, 1620005599855164821, -7007701240146247481;
	shr.u64 	%rd260, %rd259, 3;
	shr.u64 	%rd261, %rd259, 4;
	xor.b64  	%rd262, %rd261, %rd260;
	cvt.u16.u64 	%rs60, %rd262;
	mad.lo.s64 	%rd263, %rd158, -5557252017381171599, -4309146929290483980;
	shr.u64 	%rd264, %rd263, 4;
	shr.u64 	%rd265, %rd263, 5;
	xor.b64  	%rd266, %rd265, %rd264;
	cvt.u16.u64 	%rs61, %rd266;
	mad.lo.s64 	%rd267, %rd158, -1614521938209315811, -5144091374031413731;
	shr.u64 	%rd268, %rd267, 5;
	shr.u64 	%rd269, %rd267, 6;
	xor.b64  	%rd270, %rd269, %rd268;
	cvt.u16.u64 	%rs62, %rd270;
	mad.lo.s64 	%rd271, %rd158, 2962440362153113177, 4512925111990196370;
	shr.u64 	%rd272, %rd271, 6;
	shr.u64 	%rd273, %rd271, 7;
	xor.b64  	%rd274, %rd273, %rd272;
	cvt.u16.u64 	%rs63, %rd274;
	mad.lo.s64 	%rd275, %rd158, 3965338082088681957, -4054302273868488093;
	shr.u64 	%rd276, %rd275, 7;
	xor.b64  	%rd277, %rd275, %rd276;
	cvt.u16.u64 	%rs64, %rd277;
	cvt.u32.u64 	%r419, %rd277;
	cvt.u32.u64 	%r420, %rd274;
	prmt.b32 	%r421, %r420, %r419, 0x3340U;
	cvt.u32.u64 	%r422, %rd270;
	cvt.u32.u64 	%r423, %rd266;
	prmt.b32 	%r424, %r423, %r422, 0x3340U;
	prmt.b32 	%r425, %r424, %r421, 0x5410U;
	cvt.u32.u64 	%r426, %rd262;
	cvt.u32.u64 	%r427, %rd258;
	prmt.b32 	%r428, %r427, %r426, 0x3340U;
	cvt.u32.u64 	%r429, %rd254;
	cvt.u32.u64 	%r430, %rd250;
	prmt.b32 	%r431, %r430, %r429, 0x3340U;
	prmt.b32 	%r432, %r431, %r428, 0x5410U;
	cvt.u32.u64 	%r433, %rd247;
	cvt.u32.u64 	%r434, %rd244;
	prmt.b32 	%r435, %r434, %r433, 0x3340U;
	cvt.u32.u64 	%r436, %rd240;
	cvt.u32.u64 	%r437, %rd236;
	prmt.b32 	%r438, %r437, %r436, 0x3340U;
	prmt.b32 	%r439, %r438, %r435, 0x5410U;
	cvt.u32.u64 	%r440, %rd232;
	cvt.u32.u64 	%r441, %rd228;
	prmt.b32 	%r442, %r441, %r440, 0x3340U;
	cvt.u32.u64 	%r443, %rd224;
	cvt.u32.u64 	%r444, %rd220;
	prmt.b32 	%r445, %r444, %r443, 0x3340U;
	prmt.b32 	%r446, %r445, %r442, 0x5410U;
	st.local.v4.b32 	[%rd3+16], {%r446, %r439, %r432, %r425};
	setp.ne.s16 	%p5, %rs66, 0;
	mov.b32 	%r510, -1;
	mov.pred 	%p4, 0;
	mov.pred 	%p106, %p4;
	@%p5 bra 	$L__BB3_34;
	and.b16  	%rs67, %rs34, 255;
	setp.ne.s16 	%p7, %rs67, 0;
	mov.b32 	%r510, 0;
	mov.pred 	%p106, -1;
	@%p7 bra 	$L__BB3_34;
	and.b16  	%rs68, %rs35, 255;
	setp.ne.s16 	%p9, %rs68, 0;
	mov.b32 	%r510, 1;
	@%p9 bra 	$L__BB3_34;
	and.b16  	%rs69, %rs36, 255;
	setp.ne.s16 	%p11, %rs69, 0;
	mov.b32 	%r510, 2;
	@%p11 bra 	$L__BB3_34;
	and.b16  	%rs70, %rs37, 255;
	setp.ne.s16 	%p13, %rs70, 0;
	mov.b32 	%r510, 3;
	@%p13 bra 	$L__BB3_34;
	and.b16  	%rs71, %rs38, 255;
	setp.ne.s16 	%p15, %rs71, 0;
	mov.b32 	%r510, 4;
	@%p15 bra 	$L__BB3_34;
	and.b16  	%rs72, %rs39, 255;
	setp.ne.s16 	%p17, %rs72, 0;
	mov.b32 	%r510, 5;
	@%p17 bra 	$L__BB3_34;
	and.b16  	%rs73, %rs40, 255;
	setp.ne.s16 	%p19, %rs73, 0;
	mov.b32 	%r510, 6;
	@%p19 bra 	$L__BB3_34;
	and.b16  	%rs74, %rs41, 255;
	setp.ne.s16 	%p21, %rs74, 0;
	mov.b32 	%r510, 7;
	@%p21 bra 	$L__BB3_34;
	and.b16  	%rs75, %rs42, 255;
	setp.ne.s16 	%p23, %rs75, 0;
	mov.b32 	%r510, 8;
	@%p23 bra 	$L__BB3_34;
	and.b16  	%rs76, %rs43, 255;
	setp.ne.s16 	%p25, %rs76, 0;
	mov.b32 	%r510, 9;
	@%p25 bra 	$L__BB3_34;
	and.b16  	%rs77, %rs44, 255;
	setp.ne.s16 	%p27, %rs77, 0;
	mov.b32 	%r510, 10;
	@%p27 bra 	$L__BB3_34;
	and.b16  	%rs78, %rs45, 255;
	setp.ne.s16 	%p29, %rs78, 0;
	mov.b32 	%r510, 11;
	@%p29 bra 	$L__BB3_34;
	and.b16  	%rs79, %rs46, 255;
	setp.ne.s16 	%p31, %rs79, 0;
	mov.b32 	%r510, 12;
	@%p31 bra 	$L__BB3_34;
	and.b16  	%rs80, %rs47, 255;
	setp.ne.s16 	%p33, %rs80, 0;
	mov.b32 	%r510, 13;
	@%p33 bra 	$L__BB3_34;
	and.b16  	%rs81, %rs48, 255;
	setp.ne.s16 	%p35, %rs81, 0;
	mov.b32 	%r510, 14;
	@%p35 bra 	$L__BB3_34;
	and.b16  	%rs82, %rs49, 255;
	setp.ne.s16 	%p37, %rs82, 0;
	mov.b32 	%r510, 15;
	mov.pred 	%p106, %p4;
	@%p37 bra 	$L__BB3_34;
	and.b16  	%rs83, %rs50, 255;
	setp.ne.s16 	%p39, %rs83, 0;
	mov.b32 	%r510, 16;
	mov.pred 	%p106, %p4;
	@%p39 bra 	$L__BB3_34;
	and.b16  	%rs84, %rs51, 255;
	setp.ne.s16 	%p41, %rs84, 0;
	mov.b32 	%r510, 17;
	mov.pred 	%p106, %p4;
	@%p41 bra 	$L__BB3_34;
	and.b16  	%rs85, %rs52, 255;
	setp.ne.s16 	%p43, %rs85, 0;
	mov.b32 	%r510, 18;
	mov.pred 	%p106, %p4;
	@%p43 bra 	$L__BB3_34;
	and.b16  	%rs86, %rs53, 255;
	setp.ne.s16 	%p45, %rs86, 0;
	mov.b32 	%r510, 19;
	mov.pred 	%p106, %p4;
	@%p45 bra 	$L__BB3_34;
	and.b16  	%rs87, %rs54, 255;
	setp.ne.s16 	%p47, %rs87, 0;
	mov.b32 	%r510, 20;
	mov.pred 	%p106, %p4;
	@%p47 bra 	$L__BB3_34;
	and.b16  	%rs88, %rs55, 255;
	setp.ne.s16 	%p49, %rs88, 0;
	mov.b32 	%r510, 21;
	mov.pred 	%p106, %p4;
	@%p49 bra 	$L__BB3_34;
	and.b16  	%rs89, %rs56, 255;
	setp.ne.s16 	%p51, %rs89, 0;
	mov.b32 	%r510, 22;
	mov.pred 	%p106, %p4;
	@%p51 bra 	$L__BB3_34;
	and.b16  	%rs90, %rs57, 255;
	setp.ne.s16 	%p53, %rs90, 0;
	mov.b32 	%r510, 23;
	mov.pred 	%p106, %p4;
	@%p53 bra 	$L__BB3_34;
	and.b16  	%rs91, %rs58, 255;
	setp.ne.s16 	%p55, %rs91, 0;
	mov.b32 	%r510, 24;
	mov.pred 	%p106, %p4;
	@%p55 bra 	$L__BB3_34;
	and.b16  	%rs92, %rs59, 255;
	setp.ne.s16 	%p57, %rs92, 0;
	mov.b32 	%r510, 25;
	mov.pred 	%p106, %p4;
	@%p57 bra 	$L__BB3_34;
	and.b16  	%rs93, %rs60, 255;
	setp.ne.s16 	%p59, %rs93, 0;
	mov.b32 	%r510, 26;
	mov.pred 	%p106, %p4;
	@%p59 bra 	$L__BB3_34;
	and.b16  	%rs94, %rs61, 255;
	setp.ne.s16 	%p61, %rs94, 0;
	mov.b32 	%r510, 27;
	mov.pred 	%p106, %p4;
	@%p61 bra 	$L__BB3_34;
	and.b16  	%rs95, %rs62, 255;
	setp.ne.s16 	%p63, %rs95, 0;
	mov.b32 	%r510, 28;
	mov.pred 	%p106, %p4;
	@%p63 bra 	$L__BB3_34;
	and.b16  	%rs96, %rs63, 255;
	setp.ne.s16 	%p65, %rs96, 0;
	mov.b32 	%r510, 29;
	mov.pred 	%p106, %p4;
	@%p65 bra 	$L__BB3_34;
	and.b16  	%rs97, %rs64, 255;
	setp.eq.s16 	%p67, %rs97, 0;
	selp.b32 	%r510, 31, 30, %p67;
	mov.pred 	%p106, %p4;
$L__BB3_34:
	mov.b32 	%r518, 0;
	@%p5 bra 	$L__BB3_47;
	min.u32 	%r480, %r510, 63;
	add.s32 	%r4, %r480, 1;
	mov.b32 	%r518, 0;
	@%p106 bra 	$L__BB3_38;
	and.b32  	%r482, %r4, 112;
	neg.s32 	%r519, %r482;
	mov.b32 	%r518, 0;
	mov.u64 	%rd420, %rd4;
$L__BB3_37:
	.pragma "nounroll";
	add.s32 	%r518, %r518, 16;
	mov.b32 	%r483, 825307441;
	st.local.v4.b32 	[%rd420], {%r483, %r483, %r483, %r483};
	add.s64 	%rd420, %rd420, 16;
	add.s32 	%r519, %r519, 16;
	setp.eq.s32 	%p69, %r519, 0;
	@%p69 bra 	$L__BB3_38;
	bra.uni 	$L__BB3_37;
$L__BB3_38:
	and.b32  	%r484, %r4, 15;
	setp.eq.s32 	%p70, %r484, 0;
	@%p70 bra 	$L__BB3_47;
	setp.lt.u32 	%p71, %r484, 8;
	@%p71 bra 	$L__BB3_41;
	cvt.u64.u32 	%rd278, %r518;
	add.s64 	%rd279, %rd4, %rd278;
	mov.b16 	%rs99, 49;
	st.local.u8 	[%rd279], %rs99;
	st.local.u8 	[%rd279+1], %rs99;
	st.local.u8 	[%rd279+2], %rs99;
	st.local.u8 	[%rd279+3], %rs99;
	st.local.u8 	[%rd279+4], %rs99;
	st.local.u8 	[%rd279+5], %rs99;
	st.local.u8 	[%rd279+6], %rs99;
	st.local.u8 	[%rd279+7], %rs99;
	add.s32 	%r518, %r518, 8;
$L__BB3_41:
	and.b32  	%r487, %r4, 7;
	setp.eq.s32 	%p72, %r487, 0;
	@%p72 bra 	$L__BB3_47;
	and.b32  	%r11, %r4, 3;
	setp.lt.u32 	%p73, %r487, 4;
	@%p73 bra 	$L__BB3_44;
	cvt.u64.u32 	%rd280, %r518;
	add.s64 	%rd281, %rd4, %rd280;
	mov.b16 	%rs100, 49;
	st.local.u8 	[%rd281], %rs100;
	st.local.u8 	[%rd281+1], %rs100;
	st.local.u8 	[%rd281+2], %rs100;
	st.local.u8 	[%rd281+3], %rs100;
	add.s32 	%r518, %r518, 4;
$L__BB3_44:
	setp.eq.s32 	%p74, %r11, 0;
	@%p74 bra 	$L__BB3_47;
	cvt.u64.u32 	%rd282, %r518;
	add.s64 	%rd419, %rd4, %rd282;
	neg.s32 	%r517, %r11;
	add.s32 	%r518, %r518, %r11;
$L__BB3_46:
	.pragma "nounroll";
	mov.b16 	%rs101, 49;
	st.local.u8 	[%rd419], %rs101;
	add.s64 	%rd419, %rd419, 1;
	add.s32 	%r517, %r517, 1;
	setp.ne.s32 	%p75, %r517, 0;
	@%p75 bra 	$L__BB3_46;
$L__BB3_47:
	setp.gt.u32 	%p76, %r518, 62;
	mov.u32 	%r521, %r518;
	@%p76 bra 	$L__BB3_60;
	sub.s32 	%r492, 62, %r518;
	min.u32 	%r493, %r492, 31;
	add.s32 	%r20, %r493, 1;
	and.b32  	%r21, %r20, 3;
	setp.gt.u32 	%p77, %r518, 59;
	mov.b32 	%r522, 0;
	mov.u32 	%r521, %r518;
	@%p77 bra 	$L__BB3_57;
	and.b32  	%r22, %r20, 60;
	and.b16  	%rs102, %rs33, 254;
	shr.u16 	%rs103, %rs102, 1;
	mul.lo.s16 	%rs104, %rs103, 71;
	shr.u16 	%rs105, %rs104, 11;
	mul.lo.s16 	%rs106, %rs105, 58;
	sub.s16 	%rs107, %rs33, %rs106;
	cvt.u64.u16 	%rd283, %rs107;
	and.b64  	%rd284, %rd283, 255;
	mov.u64 	%rd285, BASE58_CHARS;
	add.s64 	%rd286, %rd285, %rd284;
	ld.global.nc.u8 	%rs108, [%rd286];
	cvt.u16.u8 	%rs109, %rs108;
	cvt.u64.u32 	%rd287, %r518;
	add.s64 	%rd8, %rd4, %rd287;
	st.local.u8 	[%rd8], %rs109;
	and.b16  	%rs110, %rs34, 254;
	shr.u16 	%rs111, %rs110, 1;
	mul.lo.s16 	%rs112, %rs111, 71;
	shr.u16 	%rs113, %rs112, 11;
	mul.lo.s16 	%rs114, %rs113, 58;
	sub.s16 	%rs115, %rs34, %rs114;
	cvt.u64.u16 	%rd288, %rs115;
	and.b64  	%rd289, %rd288, 255;
	add.s64 	%rd290, %rd285, %rd289;
	ld.global.nc.u8 	%rs116, [%rd290];
	cvt.u16.u8 	%rs117, %rs116;
	st.local.u8 	[%rd8+1], %rs117;
	and.b16  	%rs118, %rs35, 254;
	shr.u16 	%rs119, %rs118, 1;
	mul.lo.s16 	%rs120, %rs119, 71;
	shr.u16 	%rs121, %rs120, 11;
	mul.lo.s16 	%rs122, %rs121, 58;
	sub.s16 	%rs123, %rs35, %rs122;
	cvt.u64.u16 	%rd291, %rs123;
	and.b64  	%rd292, %rd291, 255;
	add.s64 	%rd293, %rd285, %rd292;
	ld.global.nc.u8 	%rs124, [%rd293];
	cvt.u16.u8 	%rs125, %rs124;
	st.local.u8 	[%rd8+2], %rs125;
	and.b16  	%rs126, %rs36, 254;
	shr.u16 	%rs127, %rs126, 1;
	mul.lo.s16 	%rs128, %rs127, 71;
	shr.u16 	%rs129, %rs128, 11;
	mul.lo.s16 	%rs130, %rs129, 58;
	sub.s16 	%rs131, %rs36, %rs130;
	cvt.u64.u16 	%rd294, %rs131;
	and.b64  	%rd295, %rd294, 255;
	add.s64 	%rd296, %rd285, %rd295;
	ld.global.nc.u8 	%rs132, [%rd296];
	cvt.u16.u8 	%rs133, %rs132;
	add.s32 	%r521, %r518, 4;
	st.local.u8 	[%rd8+3], %rs133;
	setp.eq.s32 	%p78, %r22, 4;
	mov.b32 	%r522, 4;
	@%p78 bra 	$L__BB3_57;
	and.b16  	%rs134, %rs37, 254;
	shr.u16 	%rs135, %rs134, 1;
	mul.lo.s16 	%rs136, %rs135, 71;
	shr.u16 	%rs137, %rs136, 11;
	mul.lo.s16 	%rs138, %rs137, 58;
	sub.s16 	%rs139, %rs37, %rs138;
	cvt.u64.u16 	%rd297, %rs139;
	and.b64  	%rd298, %rd297, 255;
	add.s64 	%rd300, %rd285, %rd298;
	ld.global.nc.u8 	%rs140, [%rd300];
	cvt.u16.u8 	%rs141, %rs140;
	st.local.u8 	[%rd8+4], %rs141;
	and.b16  	%rs142, %rs38, 254;
	shr.u16 	%rs143, %rs142, 1;
	mul.lo.s16 	%rs144, %rs143, 71;
	shr.u16 	%rs145, %rs144, 11;
	mul.lo.s16 	%rs146, %rs145, 58;
	sub.s16 	%rs147, %rs38, %rs146;
	cvt.u64.u16 	%rd301, %rs147;
	and.b64  	%rd302, %rd301, 255;
	add.s64 	%rd303, %rd285, %rd302;
	ld.global.nc.u8 	%rs148, [%rd303];
	cvt.u16.u8 	%rs149, %rs148;
	st.local.u8 	[%rd8+5], %rs149;
	and.b16  	%rs150, %rs39, 254;
	shr.u16 	%rs151, %rs150, 1;
	mul.lo.s16 	%rs152, %rs151, 71;
	shr.u16 	%rs153, %rs152, 11;
	mul.lo.s16 	%rs154, %rs153, 58;
	sub.s16 	%rs155, %rs39, %rs154;
	cvt.u64.u16 	%rd304, %rs155;
	and.b64  	%rd305, %rd304, 255;
	add.s64 	%rd306, %rd285, %rd305;
	ld.global.nc.u8 	%rs156, [%rd306];
	cvt.u16.u8 	%rs157, %rs156;
	st.local.u8 	[%rd8+6], %rs157;
	and.b16  	%rs158, %rs40, 254;
	shr.u16 	%rs159, %rs158, 1;
	mul.lo.s16 	%rs160, %rs159, 71;
	shr.u16 	%rs161, %rs160, 11;
	mul.lo.s16 	%rs162, %rs161, 58;
	sub.s16 	%rs163, %rs40, %rs162;
	cvt.u64.u16 	%rd307, %rs163;
	and.b64  	%rd308, %rd307, 255;
	add.s64 	%rd309, %rd285, %rd308;
	ld.global.nc.u8 	%rs164, [%rd309];
	cvt.u16.u8 	%rs165, %rs164;
	add.s32 	%r521, %r518, 8;
	st.local.u8 	[%rd8+7], %rs165;
	setp.eq.s32 	%p79, %r22, 8;
	mov.b32 	%r522, 8;
	@%p79 bra 	$L__BB3_57;
	and.b16  	%rs166, %rs41, 254;
	shr.u16 	%rs167, %rs166, 1;
	mul.lo.s16 	%rs168, %rs167, 71;
	shr.u16 	%rs169, %rs168, 11;
	mul.lo.s16 	%rs170, %rs169, 58;
	sub.s16 	%rs171, %rs41, %rs170;
	cvt.u64.u16 	%rd310, %rs171;
	and.b64  	%rd311, %rd310, 255;
	add.s64 	%rd313, %rd285, %rd311;
	ld.global.nc.u8 	%rs172, [%rd313];
	cvt.u16.u8 	%rs173, %rs172;
	st.local.u8 	[%rd8+8], %rs173;
	and.b16  	%rs174, %rs42, 254;
	shr.u16 	%rs175, %rs174, 1;
	mul.lo.s16 	%rs176, %rs175, 71;
	shr.u16 	%rs177, %rs176, 11;
	mul.lo.s16 	%rs178, %rs177, 58;
	sub.s16 	%rs179, %rs42, %rs178;
	cvt.u64.u16 	%rd314, %rs179;
	and.b64  	%rd315, %rd314, 255;
	add.s64 	%rd316, %rd285, %rd315;
	ld.global.nc.u8 	%rs180, [%rd316];
	cvt.u16.u8 	%rs181, %rs180;
	st.local.u8 	[%rd8+9], %rs181;
	and.b16  	%rs182, %rs43, 254;
	shr.u16 	%rs183, %rs182, 1;
	mul.lo.s16 	%rs184, %rs183, 71;
	shr.u16 	%rs185, %rs184, 11;
	mul.lo.s16 	%rs186, %rs185, 58;
	sub.s16 	%rs187, %rs43, %rs186;
	cvt.u64.u16 	%rd317, %rs187;
	and.b64  	%rd318, %rd317, 255;
	add.s64 	%rd319, %rd285, %rd318;
	ld.global.nc.u8 	%rs188, [%rd319];
	cvt.u16.u8 	%rs189, %rs188;
	st.local.u8 	[%rd8+10], %rs189;
	and.b16  	%rs190, %rs44, 254;
	shr.u16 	%rs191, %rs190, 1;
	mul.lo.s16 	%rs192, %rs191, 71;
	shr.u16 	%rs193, %rs192, 11;
	mul.lo.s16 	%rs194, %rs193, 58;
	sub.s16 	%rs195, %rs44, %rs194;
	cvt.u64.u16 	%rd320, %rs195;
	and.b64  	%rd321, %rd320, 255;
	add.s64 	%rd322, %rd285, %rd321;
	ld.global.nc.u8 	%rs196, [%rd322];
	cvt.u16.u8 	%rs197, %rs196;
	add.s32 	%r521, %r518, 12;
	st.local.u8 	[%rd8+11], %rs197;
	setp.eq.s32 	%p80, %r22, 12;
	mov.b32 	%r522, 12;
	@%p80 bra 	$L__BB3_57;
	and.b16  	%rs198, %rs45, 254;
	shr.u16 	%rs199, %rs198, 1;
	mul.lo.s16 	%rs200, %rs199, 71;
	shr.u16 	%rs201, %rs200, 11;
	mul.lo.s16 	%rs202, %rs201, 58;
	sub.s16 	%rs203, %rs45, %rs202;
	cvt.u64.u16 	%rd323, %rs203;
	and.b64  	%rd324, %rd323, 255;
	add.s64 	%rd326, %rd285, %rd324;
	ld.global.nc.u8 	%rs204, [%rd326];
	cvt.u16.u8 	%rs205, %rs204;
	st.local.u8 	[%rd8+12], %rs205;
	and.b16  	%rs206, %rs46, 254;
	shr.u16 	%rs207, %rs206, 1;
	mul.lo.s16 	%rs208, %rs207, 71;
	shr.u16 	%rs209, %rs208, 11;
	mul.lo.s16 	%rs210, %rs209, 58;
	sub.s16 	%rs211, %rs46, %rs210;
	cvt.u64.u16 	%rd327, %rs211;
	and.b64  	%rd328, %rd327, 255;
	add.s64 	%rd329, %rd285, %rd328;
	ld.global.nc.u8 	%rs212, [%rd329];
	cvt.u16.u8 	%rs213, %rs212;
	st.local.u8 	[%rd8+13], %rs213;
	and.b16  	%rs214, %rs47, 254;
	shr.u16 	%rs215, %rs214, 1;
	mul.lo.s16 	%rs216, %rs215, 71;
	shr.u16 	%rs217, %rs216, 11;
	mul.lo.s16 	%rs218, %rs217, 58;
	sub.s16 	%rs219, %rs47, %rs218;
	cvt.u64.u16 	%rd330, %rs219;
	and.b64  	%rd331, %rd330, 255;
	add.s64 	%rd332, %rd285, %rd331;
	ld.global.nc.u8 	%rs220, [%rd332];
	cvt.u16.u8 	%rs221, %rs220;
	st.local.u8 	[%rd8+14], %rs221;
	and.b16  	%rs222, %rs48, 254;
	shr.u16 	%rs223, %rs222, 1;
	mul.lo.s16 	%rs224, %rs223, 71;
	shr.u16 	%rs225, %rs224, 11;
	mul.lo.s16 	%rs226, %rs225, 58;
	sub.s16 	%rs227, %rs48, %rs226;
	cvt.u64.u16 	%rd333, %rs227;
	and.b64  	%rd334, %rd333, 255;
	add.s64 	%rd335, %rd285, %rd334;
	ld.global.nc.u8 	%rs228, [%rd335];
	cvt.u16.u8 	%rs229, %rs228;
	add.s32 	%r521, %r518, 16;
	st.local.u8 	[%rd8+15], %rs229;
	setp.eq.s32 	%p81, %r22, 16;
	mov.b32 	%r522, 16;
	@%p81 bra 	$L__BB3_57;
	and.b16  	%rs230, %rs49, 254;
	shr.u16 	%rs231, %rs230, 1;
	mul.lo.s16 	%rs232, %rs231, 71;
	shr.u16 	%rs233, %rs232, 11;
	mul.lo.s16 	%rs234, %rs233, 58;
	sub.s16 	%rs235, %rs49, %rs234;
	cvt.u64.u16 	%rd336, %rs235;
	and.b64  	%rd337, %rd336, 255;
	add.s64 	%rd339, %rd285, %rd337;
	ld.global.nc.u8 	%rs236, [%rd339];
	cvt.u16.u8 	%rs237, %rs236;
	st.local.u8 	[%rd8+16], %rs237;
	and.b16  	%rs238, %rs50, 254;
	shr.u16 	%rs239, %rs238, 1;
	mul.lo.s16 	%rs240, %rs239, 71;
	shr.u16 	%rs241, %rs240, 11;
	mul.lo.s16 	%rs242, %rs241, 58;
	sub.s16 	%rs243, %rs50, %rs242;
	cvt.u64.u16 	%rd340, %rs243;
	and.b64  	%rd341, %rd340, 255;
	add.s64 	%rd342, %rd285, %rd341;
	ld.global.nc.u8 	%rs244, [%rd342];
	cvt.u16.u8 	%rs245, %rs244;
	st.local.u8 	[%rd8+17], %rs245;
	and.b16  	%rs246, %rs51, 254;
	shr.u16 	%rs247, %rs246, 1;
	mul.lo.s16 	%rs248, %rs247, 71;
	shr.u16 	%rs249, %rs248, 11;
	mul.lo.s16 	%rs250, %rs249, 58;
	sub.s16 	%rs251, %rs51, %rs250;
	cvt.u64.u16 	%rd343, %rs251;
	and.b64  	%rd344, %rd343, 255;
	add.s64 	%rd345, %rd285, %rd344;
	ld.global.nc.u8 	%rs252, [%rd345];
	cvt.u16.u8 	%rs253, %rs252;
	st.local.u8 	[%rd8+18], %rs253;
	and.b16  	%rs254, %rs52, 254;
	shr.u16 	%rs255, %rs254, 1;
	mul.lo.s16 	%rs256, %rs255, 71;
	shr.u16 	%rs257, %rs256, 11;
	mul.lo.s16 	%rs258, %rs257, 58;
	sub.s16 	%rs259, %rs52, %rs258;
	cvt.u64.u16 	%rd346, %rs259;
	and.b64  	%rd347, %rd346, 255;
	add.s64 	%rd348, %rd285, %rd347;
	ld.global.nc.u8 	%rs260, [%rd348];
	cvt.u16.u8 	%rs261, %rs260;
	add.s32 	%r521, %r518, 20;
	st.local.u8 	[%rd8+19], %rs261;
	setp.eq.s32 	%p82, %r22, 20;
	mov.b32 	%r522, 20;
	@%p82 bra 	$L__BB3_57;
	and.b16  	%rs262, %rs53, 254;
	shr.u16 	%rs263, %rs262, 1;
	mul.lo.s16 	%rs264, %rs263, 71;
	shr.u16 	%rs265, %rs264, 11;
	mul.lo.s16 	%rs266, %rs265, 58;
	sub.s16 	%rs267, %rs53, %rs266;
	cvt.u64.u16 	%rd349, %rs267;
	and.b64  	%rd350, %rd349, 255;
	add.s64 	%rd352, %rd285, %rd350;
	ld.global.nc.u8 	%rs268, [%rd352];
	cvt.u16.u8 	%rs269, %rs268;
	st.local.u8 	[%rd8+20], %rs269;
	and.b16  	%rs270, %rs54, 254;
	shr.u16 	%rs271, %rs270, 1;
	mul.lo.s16 	%rs272, %rs271, 71;
	shr.u16 	%rs273, %rs272, 11;
	mul.lo.s16 	%rs274, %rs273, 58;
	sub.s16 	%rs275, %rs54, %rs274;
	cvt.u64.u16 	%rd353, %rs275;
	and.b64  	%rd354, %rd353, 255;
	add.s64 	%rd355, %rd285, %rd354;
	ld.global.nc.u8 	%rs276, [%rd355];
	cvt.u16.u8 	%rs277, %rs276;
	st.local.u8 	[%rd8+21], %rs277;
	and.b16  	%rs278, %rs55, 254;
	shr.u16 	%rs279, %rs278, 1;
	mul.lo.s16 	%rs280, %rs279, 71;
	shr.u16 	%rs281, %rs280, 11;
	mul.lo.s16 	%rs282, %rs281, 58;
	sub.s16 	%rs283, %rs55, %rs282;
	cvt.u64.u16 	%rd356, %rs283;
	and.b64  	%rd357, %rd356, 255;
	add.s64 	%rd358, %rd285, %rd357;
	ld.global.nc.u8 	%rs284, [%rd358];
	cvt.u16.u8 	%rs285, %rs284;
	st.local.u8 	[%rd8+22], %rs285;
	and.b16  	%rs286, %rs56, 254;
	shr.u16 	%rs287, %rs286, 1;
	mul.lo.s16 	%rs288, %rs287, 71;
	shr.u16 	%rs289, %rs288, 11;
	mul.lo.s16 	%rs290, %rs289, 58;
	sub.s16 	%rs291, %rs56, %rs290;
	cvt.u64.u16 	%rd359, %rs291;
	and.b64  	%rd360, %rd359, 255;
	add.s64 	%rd361, %rd285, %rd360;
	ld.global.nc.u8 	%rs292, [%rd361];
	cvt.u16.u8 	%rs293, %rs292;
	add.s32 	%r521, %r518, 24;
	st.local.u8 	[%rd8+23], %rs293;
	setp.eq.s32 	%p83, %r22, 24;
	mov.b32 	%r522, 24;
	@%p83 bra 	$L__BB3_57;
	and.b16  	%rs294, %rs57, 254;
	shr.u16 	%rs295, %rs294, 1;
	mul.lo.s16 	%rs296, %rs295, 71;
	shr.u16 	%rs297, %rs296, 11;
	mul.lo.s16 	%rs298, %rs297, 58;
	sub.s16 	%rs299, %rs57, %rs298;
	cvt.u64.u16 	%rd362, %rs299;
	and.b64  	%rd363, %rd362, 255;
	add.s64 	%rd365, %rd285, %rd363;
	ld.global.nc.u8 	%rs300, [%rd365];
	cvt.u16.u8 	%rs301, %rs300;
	st.local.u8 	[%rd8+24], %rs301;
	and.b16  	%rs302, %rs58, 254;
	shr.u16 	%rs303, %rs302, 1;
	mul.lo.s16 	%rs304, %rs303, 71;
	shr.u16 	%rs305, %rs304, 11;
	mul.lo.s16 	%rs306, %rs305, 58;
	sub.s16 	%rs307, %rs58, %rs306;
	cvt.u64.u16 	%rd366, %rs307;
	and.b64  	%rd367, %rd366, 255;
	add.s64 	%rd368, %rd285, %rd367;
	ld.global.nc.u8 	%rs308, [%rd368];
	cvt.u16.u8 	%rs309, %rs308;
	st.local.u8 	[%rd8+25], %rs309;
	and.b16  	%rs310, %rs59, 254;
	shr.u16 	%rs311, %rs310, 1;
	mul.lo.s16 	%rs312, %rs311, 71;
	shr.u16 	%rs313, %rs312, 11;
	mul.lo.s16 	%rs314, %rs313, 58;
	sub.s16 	%rs315, %rs59, %rs314;
	cvt.u64.u16 	%rd369, %rs315;
	and.b64  	%rd370, %rd369, 255;
	add.s64 	%rd371, %rd285, %rd370;
	ld.global.nc.u8 	%rs316, [%rd371];
	cvt.u16.u8 	%rs317, %rs316;
	st.local.u8 	[%rd8+26], %rs317;
	and.b16  	%rs318, %rs60, 254;
	shr.u16 	%rs319, %rs318, 1;
	mul.lo.s16 	%rs320, %rs319, 71;
	shr.u16 	%rs321, %rs320, 11;
	mul.lo.s16 	%rs322, %rs321, 58;
	sub.s16 	%rs323, %rs60, %rs322;
	cvt.u64.u16 	%rd372, %rs323;
	and.b64  	%rd373, %rd372, 255;
	add.s64 	%rd374, %rd285, %rd373;
	ld.global.nc.u8 	%rs324, [%rd374];
	cvt.u16.u8 	%rs325, %rs324;
	add.s32 	%r521, %r518, 28;
	st.local.u8 	[%rd8+27], %rs325;
	setp.eq.s32 	%p84, %r22, 28;
	mov.b32 	%r522, 28;
	@%p84 bra 	$L__BB3_57;
	and.b16  	%rs326, %rs61, 254;
	shr.u16 	%rs327, %rs326, 1;
	mul.lo.s16 	%rs328, %rs327, 71;
	shr.u16 	%rs329, %rs328, 11;
	mul.lo.s16 	%rs330, %rs329, 58;
	sub.s16 	%rs331, %rs61, %rs330;
	cvt.u64.u16 	%rd375, %rs331;
	and.b64  	%rd376, %rd375, 255;
	add.s64 	%rd378, %rd285, %rd376;
	ld.global.nc.u8 	%rs332, [%rd378];
	cvt.u16.u8 	%rs333, %rs332;
	st.local.u8 	[%rd8+28], %rs333;
	and.b16  	%rs334, %rs62, 254;
	shr.u16 	%rs335, %rs334, 1;
	mul.lo.s16 	%rs336, %rs335, 71;
	shr.u16 	%rs337, %rs336, 11;
	mul.lo.s16 	%rs338, %rs337, 58;
	sub.s16 	%rs339, %rs62, %rs338;
	cvt.u64.u16 	%rd379, %rs339;
	and.b64  	%rd380, %rd379, 255;
	add.s64 	%rd381, %rd285, %rd380;
	ld.global.nc.u8 	%rs340, [%rd381];
	cvt.u16.u8 	%rs341, %rs340;
	st.local.u8 	[%rd8+29], %rs341;
	and.b16  	%rs342, %rs63, 254;
	shr.u16 	%rs343, %rs342, 1;
	mul.lo.s16 	%rs344, %rs343, 71;
	shr.u16 	%rs345, %rs344, 11;
	mul.lo.s16 	%rs346, %rs345, 58;
	sub.s16 	%rs347, %rs63, %rs346;
	cvt.u64.u16 	%rd382, %rs347;
	and.b64  	%rd383, %rd382, 255;
	add.s64 	%rd384, %rd285, %rd383;
	ld.global.nc.u8 	%rs348, [%rd384];
	cvt.u16.u8 	%rs349, %rs348;
	st.local.u8 	[%rd8+30], %rs349;
	and.b16  	%rs350, %rs64, 254;
	shr.u16 	%rs351, %rs350, 1;
	mul.lo.s16 	%rs352, %rs351, 71;
	shr.u16 	%rs353, %rs352, 11;
	mul.lo.s16 	%rs354, %rs353, 58;
	sub.s16 	%rs355, %rs64, %rs354;
	cvt.u64.u16 	%rd385, %rs355;
	and.b64  	%rd386, %rd385, 255;
	add.s64 	%rd387, %rd285, %rd386;
	ld.global.nc.u8 	%rs356, [%rd387];
	cvt.u16.u8 	%rs357, %rs356;
	add.s32 	%r521, %r518, 32;
	st.local.u8 	[%rd8+31], %rs357;
	mov.b32 	%r522, 32;
$L__BB3_57:
	setp.eq.s32 	%p85, %r21, 0;
	@%p85 bra 	$L__BB3_60;
	cvt.u64.u32 	%rd388, %r522;
	add.s64 	%rd422, %rd3, %rd388;
	cvt.u64.u32 	%rd389, %r521;
	add.s64 	%rd421, %rd4, %rd389;
	neg.s32 	%r524, %r21;
	add.s32 	%r521, %r521, %r21;
	mov.u64 	%rd392, BASE58_CHARS;
$L__BB3_59:
	.pragma "nounroll";
	ld.local.u8 	%rs358, [%rd422];
	shr.u16 	%rs359, %rs358, 1;
	mul.lo.s16 	%rs360, %rs359, 71;
	shr.u16 	%rs361, %rs360, 11;
	mul.lo.s16 	%rs362, %rs361, 58;
	sub.s16 	%rs363, %rs358, %rs362;
	cvt.u64.u16 	%rd390, %rs363;
	and.b64  	%rd391, %rd390, 255;
	add.s64 	%rd393, %rd392, %rd391;
	ld.global.nc.u8 	%rs364, [%rd393];
	cvt.u16.u8 	%rs365, %rs364;
	st.local.u8 	[%rd421], %rs365;
	add.s64 	%rd422, %rd422, 1;
	add.s64 	%rd421, %rd421, 1;
	add.s32 	%r524, %r524, 1;
	setp.ne.s32 	%p86, %r524, 0;
	@%p86 bra 	$L__BB3_59;
$L__BB3_60:
	cvt.u64.u32 	%rd394, %r521;
	add.s64 	%rd395, %rd4, %rd394;
	mov.b16 	%rs366, 0;
	st.local.u8 	[%rd395], %rs366;
	setp.lt.s32 	%p87, %r54, 1;
	@%p87 bra 	$L__BB3_68;
	ld.param.s8 	%rs396, [generate_and_check_keypairs_prefix_suffix_param_8];
	setp.eq.s16 	%p88, %rs396, 0;
	@%p88 bra 	$L__BB3_65;
	mov.b32 	%r527, 0;
$L__BB3_63:
	cvt.u64.u32 	%rd396, %r527;
	add.s64 	%rd397, %rd4, %rd396;
	add.s64 	%rd398, %rd1, %rd396;
	ld.global.u8 	%rs367, [%rd398];
	ld.local.u8 	%rs368, [%rd397];
	setp.eq.s16 	%p89, %rs368, %rs367;
	@%p89 bra 	$L__BB3_64;
	bra.uni 	$L__BB3_81;
$L__BB3_64:
	add.s32 	%r527, %r527, 1;
	setp.ne.s32 	%p90, %r527, %r54;
	@%p90 bra 	$L__BB3_63;
	bra.uni 	$L__BB3_68;
$L__BB3_65:
	mov.b32 	%r526, 0;
$L__BB3_66:
	cvt.u64.u32 	%rd399, %r526;
	add.s64 	%rd400, %rd4, %rd399;
	add.s64 	%rd401, %rd1, %rd399;
	ld.global.u8 	%rs369, [%rd401];
	ld.local.u8 	%rs370, [%rd400];
	add.s16 	%rs371, %rs370, -65;
	and.b16  	%rs372, %rs371, 255;
	setp.lt.u16 	%p91, %rs372, 26;
	add.s16 	%rs373, %rs370, 32;
	selp.b16 	%rs374, %rs373, %rs370, %p91;
	and.b16  	%rs375, %rs374, 255;
	add.s16 	%rs376, %rs369, -65;
	and.b16  	%rs377, %rs376, 255;
	setp.lt.u16 	%p92, %rs377, 26;
	add.s16 	%rs378, %rs369, 32;
	selp.b16 	%rs379, %rs378, %rs369, %p92;
	and.b16  	%rs380, %rs379, 255;
	setp.ne.s16 	%p93, %rs375, %rs380;
	@%p93 bra 	$L__BB3_81;
	add.s32 	%r526, %r526, 1;
	setp.eq.s32 	%p94, %r526, %r54;
	@%p94 bra 	$L__BB3_68;
	bra.uni 	$L__BB3_66;
$L__BB3_68:
	mov.b32 	%r528, 0;
$L__BB3_69:
	mov.u32 	%r47, %r528;
	cvt.u64.u32 	%rd402, %r47;
	add.s64 	%rd403, %rd4, %rd402;
	ld.local.u8 	%rs381, [%rd403];
	setp.ne.s16 	%p95, %rs381, 0;
	add.s32 	%r528, %r47, 1;
	@%p95 bra 	$L__BB3_69;
	setp.lt.s32 	%p96, %r47, %r55;
	@%p96 bra 	$L__BB3_81;
	setp.lt.s32 	%p97, %r55, 1;
	@%p97 bra 	$L__BB3_77;
	ld.param.s8 	%rs397, [generate_and_check_keypairs_prefix_suffix_param_8];
	ld.param.u64 	%rd418, [generate_and_check_keypairs_prefix_suffix_param_6];
	cvta.to.global.u64 	%rd17, %rd418;
	sub.s32 	%r49, %r47, %r55;
	setp.eq.s16 	%p98, %rs397, 0;
	@%p98 bra 	$L__BB3_74;
	mov.b32 	%r530, 0;
	bra.uni 	$L__BB3_80;
$L__BB3_74:
	mov.b32 	%r529, 0;
$L__BB3_75:
	add.s32 	%r508, %r49, %r529;
	cvt.s64.s32 	%rd408, %r508;
	add.s64 	%rd409, %rd4, %rd408;
	cvt.u64.u32 	%rd410, %r529;
	add.s64 	%rd411, %rd17, %rd410;
	ld.global.u8 	%rs384, [%rd411];
	ld.local.u8 	%rs385, [%rd409];
	add.s16 	%rs386, %rs385, -65;
	and.b16  	%rs387, %rs386, 255;
	setp.lt.u16 	%p101, %rs387, 26;
	add.s16 	%rs388, %rs385, 32;
	selp.b16 	%rs389, %rs388, %rs385, %p101;
	and.b16  	%rs390, %rs389, 255;
	add.s16 	%rs391, %rs384, -65;
	and.b16  	%rs392, %rs391, 255;
	setp.lt.u16 	%p102, %rs392, 26;
	add.s16 	%rs393, %rs384, 32;
	selp.b16 	%rs394, %rs393, %rs384, %p102;
	and.b16  	%rs395, %rs394, 255;
	setp.ne.s16 	%p103, %rs390, %rs395;
	@%p103 bra 	$L__BB3_81;
	add.s32 	%r529, %r529, 1;
	setp.eq.s32 	%p104, %r529, %r55;
	@%p104 bra 	$L__BB3_77;
	bra.uni 	$L__BB3_75;
$L__BB3_77:
	ld.param.u64 	%rd417, [generate_and_check_keypairs_prefix_suffix_param_3];
	cvta.to.global.u64 	%rd412, %rd417;
	atom.global.exch.b32 	%r509, [%rd412], 1;
	setp.ne.s32 	%p105, %r509, 0;
	@%p105 bra 	$L__BB3_81;
	ld.param.u64 	%rd416, [generate_and_check_keypairs_prefix_suffix_param_2];
	cvta.to.global.u64 	%rd413, %rd416;
	st.global.u8 	[%rd413], %rs1;
	st.global.u8 	[%rd413+1], %rs2;
	st.global.u8 	[%rd413+2], %rs3;
	st.global.u8 	[%rd413+3], %rs4;
	st.global.u8 	[%rd413+4], %rs5;
	st.global.u8 	[%rd413+5], %rs6;
	st.global.u8 	[%rd413+6], %rs7;
	st.global.u8 	[%rd413+7], %rs8;
	st.global.u8 	[%rd413+8], %rs9;
	st.global.u8 	[%rd413+9], %rs10;
	st.global.u8 	[%rd413+10], %rs11;
	st.global.u8 	[%rd413+11], %rs12;
	st.global.u8 	[%rd413+12], %rs13;
	st.global.u8 	[%rd413+13], %rs14;
	st.global.u8 	[%rd413+14], %rs15;
	st.global.u8 	[%rd413+15], %rs16;
	st.global.u8 	[%rd413+16], %rs17;
	st.global.u8 	[%rd413+17], %rs18;
	st.global.u8 	[%rd413+18], %rs19;
	st.global.u8 	[%rd413+19], %rs20;
	st.global.u8 	[%rd413+20], %rs21;
	st.global.u8 	[%rd413+21], %rs22;
	st.global.u8 	[%rd413+22], %rs23;
	st.global.u8 	[%rd413+23], %rs24;
	st.global.u8 	[%rd413+24], %rs25;
	st.global.u8 	[%rd413+25], %rs26;
	st.global.u8 	[%rd413+26], %rs27;
	st.global.u8 	[%rd413+27], %rs28;
	st.global.u8 	[%rd413+28], %rs29;
	st.global.u8 	[%rd413+29], %rs30;
	st.global.u8 	[%rd413+30], %rs31;
	st.global.u8 	[%rd413+31], %rs32;
	bra.uni 	$L__BB3_81;
$L__BB3_79:
	add.s32 	%r530, %r530, 1;
	setp.eq.s32 	%p100, %r530, %r55;
	@%p100 bra 	$L__BB3_77;
$L__BB3_80:
	add.s32 	%r506, %r49, %r530;
	cvt.s64.s32 	%rd404, %r506;
	add.s64 	%rd405, %rd4, %rd404;
	cvt.u64.u32 	%rd406, %r530;
	add.s64 	%rd407, %rd17, %rd406;
	ld.global.u8 	%rs382, [%rd407];
	ld.local.u8 	%rs383, [%rd405];
	setp.eq.s16 	%p99, %rs383, %rs382;
	@%p99 bra 	$L__BB3_79;
$L__BB3_81:
	ret;

}


// ===== COMPILED SASS (sm_100) =====

	.target	sm_100

	.elftype	@"ET_EXEC"


//--------------------- .note.nv.tkinfo           --------------------------
	.section	.note.nv.tkinfo,"",@"SHT_NOTE"
	.sectionflags	@"SHF_NOTE_NV_TKINFO"
	.tkinfo
        /*0018*/ 	.word	0x00000002
        /*0030*/ 	.string	""
        /*0030*/ 	.string	"ptxas"
        /*0030*/ 	.string	"Cuda compilation tools, release 13.0, V13.0.88"
        /*0030*/ 	.string	"Build cuda_13.0.r13.0/compiler.36424714_0"
        /*0030*/ 	.string	"-arch sm_100 -m 64 "



//--------------------- .note.nv.cuinfo           --------------------------
	.section	.note.nv.cuinfo,"",@"SHT_NOTE"
	.sectionflags	@"SHF_NOTE_NV_CUINFO"
        /*0018*/ 	.short	0x0002
        /*001a*/ 	.short	0x0064
        /*001c*/ 	.short	0x0082
	.zero		2


//--------------------- .nv.info                  --------------------------
	.section	.nv.info,"",@"SHT_CUDA_INFO"
	.align	4


	//----- nvinfo : EIATTR_REGCOUNT
	.align		4
        /*0000*/ 	.byte	0x04, 0x2f
        /*0002*/ 	.short	(.L_11 - .L_10)
	.align		4
.L_10:
        /*0004*/ 	.word	index@(init_rng)
        /*0008*/ 	.word	0x0000001f


	//----- nvinfo : EIATTR_FRAME_SIZE
	.align		4
.L_11:
        /*000c*/ 	.byte	0x04, 0x11
        /*000e*/ 	.short	(.L_13 - .L_12)
	.align		4
.L_12:
        /*0010*/ 	.word	index@(init_rng)
        /*0014*/ 	.word	0x00000000


	//----- nvinfo : EIATTR_REGCOUNT
	.align		4
.L_13:
        /*0018*/ 	.byte	0x04, 0x2f
        /*001a*/ 	.short	(.L_15 - .L_14)
	.align		4
.L_14:
        /*001c*/ 	.word	index@(generate_and_check_keypairs)
        /*0020*/ 	.word	0x00000050


	//----- nvinfo : EIATTR_FRAME_SIZE
	.align		4
.L_15:
        /*0024*/ 	.byte	0x04, 0x11
        /*0026*/ 	.short	(.L_17 - .L_16)
	.align		4
.L_16:
        /*0028*/ 	.word	index@(generate_and_check_keypairs)
        /*002c*/ 	.word	0x00000060


	//----- nvinfo : EIATTR_REGCOUNT
	.align		4
.L_17:
        /*0030*/ 	.byte	0x04, 0x2f
        /*0032*/ 	.short	(.L_19 - .L_18)
	.align		4
.L_18:
        /*0034*/ 	.word	index@(generate_keypairs)
        /*0038*/ 	.word	0x0000001c


	//----- nvinfo : EIATTR_FRAME_SIZE
	.align		4
.L_19:
        /*003c*/ 	.byte	0x04, 0x11
        /*003e*/ 	.short	(.L_21 - .L_20)
	.align		4
.L_20:
        /*0040*/ 	.word	index@(generate_keypairs)
        /*0044*/ 	.word	0x00000000


	//----- nvinfo : EIATTR_REGCOUNT
	.align		4
.L_21:
        /*0048*/ 	.byte	0x04, 0x2f
        /*004a*/ 	.short	(.L_23 - .L_22)
	.align		4
.L_22:
        /*004c*/ 	.word	index@(generate_and_check_keypairs_prefix_suffix)
        /*0050*/ 	.word	0x00000050


	//----- nvinfo : EIATTR_FRAME_SIZE
	.align		4
.L_23:
        /*0054*/ 	.byte	0x04, 0x11
        /*0056*/ 	.short	(.L_25 - .L_24)
	.align		4
.L_24:
        /*0058*/ 	.word	index@(generate_and_check_keypairs_prefix_suffix)
        /*005c*/ 	.word	0x00000060


	//----- nvinfo : EIATTR_MIN_STACK_SIZE
	.align		4
.L_25:
        /*0060*/ 	.byte	0x04, 0x12
        /*0062*/ 	.short	(.L_27 - .L_26)
	.align		4
.L_26:
        /*0064*/ 	.word	index@(generate_and_check_keypairs_prefix_suffix)
        /*0068*/ 	.word	0x00000060


	//----- nvinfo : EIATTR_MIN_STACK_SIZE
	.align		4
.L_27:
        /*006c*/ 	.byte	0x04, 0x12
        /*006e*/ 	.short	(.L_29 - .L_28)
	.align		4
.L_28:
        /*0070*/ 	.word	index@(generate_keypairs)
        /*0074*/ 	.word	0x00000000


	//----- nvinfo : EIATTR_MIN_STACK_SIZE
	.align		4
.L_29:
        /*0078*/ 	.byte	0x04, 0x12
        /*007a*/ 	.short	(.L_31 - .L_30)
	.align		4
.L_30:
        /*007c*/ 	.word	index@(generate_and_check_keypairs)
        /*0080*/ 	.word	0x00000060


	//----- nvinfo : EIATTR_MIN_STACK_SIZE
	.align		4
.L_31:
        /*0084*/ 	.byte	0x04, 0x12
        /*0086*/ 	.short	(.L_33 - .L_32)
	.align		4
.L_32:
        /*0088*/ 	.word	index@(init_rng)
        /*008c*/ 	.word	0x00000000
.L_33:


//--------------------- .nv.compat                --------------------------
	.section	.nv.compat,"",@"SHT_CUDA_COMPAT_INFO"
	.align	4
        /*0000*/ 	.byte	0x02, 0x09, 0x00, 0x00, 0x02, 0x02, 0x01, 0x00, 0x02, 0x05, 0x05, 0x00, 0x03, 0x07, 0x01, 0x01
        /*0010*/ 	.byte	0x02, 0x03, 0x00, 0x00, 0x02, 0x06, 0x01, 0x00, 0x04, 0x0b, 0x08, 0x00, 0x09, 0x00, 0x00, 0x00
        /*0020*/ 	.byte	0x00, 0x00, 0x00, 0x00


//--------------------- .nv.info.generate_and_check_keypairs_prefix_suffix --------------------------
	.section	.nv.info.generate_and_check_keypairs_prefix_suffix,"",@"SHT_CUDA_INFO"
	.sectionflags	@""
	.align	4


	//----- nvinfo : EIATTR_CUDA_API_VERSION
	.align		4
        /*0000*/ 	.byte	0x04, 0x37
        /*0002*/ 	.short	(.L_35 - .L_34)
.L_34:
        /*0004*/ 	.word	0x00000082


	//----- nvinfo : EIATTR_KPARAM_INFO
	.align		4
.L_35:
        /*0008*/ 	.byte	0x04, 0x17
        /*000a*/ 	.short	(.L_37 - .L_36)
.L_36:
        /*000c*/ 	.word	0x00000000
        /*0010*/ 	.short	0x0009
        /*0012*/ 	.short	0x0040
        /*0014*/ 	.byte	0x00, 0xf0, 0x11, 0x00


	//----- nvinfo : EIATTR_KPARAM_INFO
	.align		4
.L_37:
        /*0018*/ 	.byte	0x04, 0x17
        /*001a*/ 	.short	(.L_39 - .L_38)
.L_38:
        /*001c*/ 	.word	0x00000000
        /*0020*/ 	.short	0x0008
        /*0022*/ 	.short	0x003c
        /*0024*/ 	.byte	0x00, 0xf0, 0x05, 0x00


	//----- nvinfo : EIATTR_KPARAM_INFO
	.align		4
.L_39:
        /*0028*/ 	.byte	0x04, 0x17
        /*002a*/ 	.short	(.L_41 - .L_40)
.L_40:
        /*002c*/ 	.word	0x00000000
        /*0030*/ 	.short	0x0007
        /*0032*/ 	.short	0x0038
        /*0034*/ 	.byte	0x00, 0xf0, 0x11, 0x00


	//----- nvinfo : EIATTR_KPARAM_INFO
	.align		4
.L_41:
        /*0038*/ 	.byte	0x04, 0x17
        /*003a*/ 	.short	(.L_43 - .L_42)
.L_42:
        /*003c*/ 	.word	0x00000000
        /*0040*/ 	.short	0x0006
        /*0042*/ 	.short	0x0030
        /*0044*/ 	.byte	0x00, 0xf5, 0x21, 0x00


	//----- nvinfo : EIATTR_KPARAM_INFO
	.align		4
.L_43:
        /*0048*/ 	.byte	0x04, 0x17
        /*004a*/ 	.short	(.L_45 - .L_44)
.L_44:
        /*004c*/ 	.word	0x00000000
        /*0050*/ 	.short	0x0005
        /*0052*/ 	.short	0x0028
        /*0054*/ 	.byte	0x00, 0xf0, 0x11, 0x00


	//----- nvinfo : EIATTR_KPARAM_INFO
	.align		4
.L_45:
        /*0058*/ 	.byte	0x04, 0x17
        /*005a*/ 	.short	(.L_47 - .L_46)
.L_46:
        /*005c*/ 	.word	0x00000000
        /*0060*/ 	.short	0x0004
        /*0062*/ 	.short	0x0020
        /*0064*/ 	.byte	0x00, 0xf5, 0x21, 0x00


	//----- nvinfo : EIATTR_KPARAM_INFO
	.align		4
.L_47:
        /*0068*/ 	.byte	0x04, 0x17
        /*006a*/ 	.short	(.L_49 - .L_48)
.L_48:
        /*006c*/ 	.word	0x00000000
        /*0070*/ 	.short	0x0003
        /*0072*/ 	.short	0x0018
        /*0074*/ 	.byte	0x00, 0xf5, 0x21, 0x00


	//----- nvinfo : EIATTR_KPARAM_INFO
	.align		4
.L_49:
        /*0078*/ 	.byte	0x04, 0x17
        /*007a*/ 	.short	(.L_51 - .L_50)
.L_50:
        /*007c*/ 	.word	0x00000000
        /*0080*/ 	.short	0x0002
        /*0082*/ 	.short	0x0010
        /*0084*/ 	.byte	0x00, 0xf5, 0x21, 0x00


	//----- nvinfo : EIATTR_KPARAM_INFO
	.align		4
.L_51:
        /*0088*/ 	.byte	0x04, 0x17
        /*008a*/ 	.short	(.L_53 - .L_52)
.L_52:
        /*008c*/ 	.word	0x00000000
        /*0090*/ 	.short	0x0001
        /*0092*/ 	.short	0x0008
        /*0094*/ 	.byte	0x00, 0xf5, 0x21, 0x00


	//----- nvinfo : EIATTR_KPARAM_INFO
	.align		4
.L_53:
        /*0098*/ 	.byte	0x04, 0x17
        /*009a*/ 	.short	(.L_55 - .L_54)
.L_54:
        /*009c*/ 	.word	0x00000000
        /*00a0*/ 	.short	0x0000
        /*00a2*/ 	.short	0x0000
        /*00a4*/ 	.byte	0x00, 0xf5, 0x21, 0x00


	//----- nvinfo : EIATTR_SPARSE_MMA_MASK
	.align		4
.L_55:
        /*00a8*/ 	.byte	0x03, 0x50
        /*00aa*/ 	.short	0x0000


	//----- nvinfo : EIATTR_MAXREG_COUNT
	.align		4
        /*00ac*/ 	.byte	0x03, 0x1b
        /*00ae*/ 	.short	0x00ff


	//----- nvinfo : EIATTR_MERCURY_ISA_VERSION
	.align		4
        /*00b0*/ 	.byte	0x03, 0x5f
        /*00b2*/ 	.short	0x0101


	//----- nvinfo : EIATTR_VRC_CTA_INIT_COUNT
	.align		4
        /*00b4*/ 	.byte	0x02, 0x4a
	.zero		1
	.zero		1


	//----- nvinfo : EIATTR_EXIT_INSTR_OFFSETS
	.align		4
        /*00b8*/ 	.byte	0x04, 0x1c
        /*00ba*/ 	.short	(.L_57 - .L_56)


	//   ....[0]....
.L_56:
        /*00bc*/ 	.word	0x00000080


	//   ....[1]....
        /*00c0*/ 	.word	0x000000d0


	//   ....[2]....
        /*00c4*/ 	.word	0x00005be0


	//   ....[3]....
        /*00c8*/ 	.word	0x00005d60


	//   ....[4]....
        /*00cc*/ 	.word	0x00005e30


	//   ....[5]....
        /*00d0*/ 	.word	0x00005f10


	//   ....[6]....
        /*00d4*/ 	.word	0x00005ff0


	//   ....[7]....
        /*00d8*/ 	.word	0x00006170


	//   ....[8]....
        /*00dc*/ 	.word	0x000061e0


	//   ....[9]....
        /*00e0*/ 	.word	0x00006400


	//----- nvinfo : EIATTR_CRS_STACK_SIZE
	.align		4
.L_57:
        /*00e4*/ 	.byte	0x04, 0x1e
        /*00e6*/ 	.short	(.L_59 - .L_58)
.L_58:
        /*00e8*/ 	.word	0x00000000


	//----- nvinfo : EIATTR_CBANK_PARAM_SIZE
	.align		4
.L_59:
        /*00ec*/ 	.byte	0x03, 0x19
        /*00ee*/ 	.short	0x0044


	//----- nvinfo : EIATTR_PARAM_CBANK
	.align		4
        /*00f0*/ 	.byte	0x04, 0x0a
        /*00f2*/ 	.short	(.L_61 - .L_60)
	.align		4
.L_60:
        /*00f4*/ 	.word	index@(.nv.constant0.generate_and_check_keypairs_prefix_suffix)
        /*00f8*/ 	.short	0x0380
        /*00fa*/ 	.short	0x0044


	//----- nvinfo : EIATTR_SW_WAR
	.align		4
.L_61:
        /*00fc*/ 	.byte	0x04, 0x36
        /*00fe*/ 	.short	(.L_63 - .L_62)
.L_62:
        /*0100*/ 	.word	0x00000008
.L_63:


//--------------------- .nv.info.generate_keypairs --------------------------
	.section	.nv.info.generate_keypairs,"",@"SHT_CUDA_INFO"
	.sectionflags	@""
	.align	4


	//----- nvinfo : EIATTR_CUDA_API_VERSION
	.align		4
        /*0000*/ 	.byte	0x04, 0x37
        /*0002*/ 	.short	(.L_65 - .L_64)
.L_64:
        /*0004*/ 	.word	0x00000082


	//----- nvinfo : EIATTR_KPARAM_INFO
	.align		4
.L_65:
        /*0008*/ 	.byte	0x04, 0x17
        /*000a*/ 	.short	(.L_67 - .L_66)
.L_66:
        /*000c*/ 	.word	0x00000000
        /*0010*/ 	.short	0x0001
        /*0012*/ 	.short	0x0008
        /*0014*/ 	.byte	0x00, 0xf0, 0x11, 0x00


	//----- nvinfo : EIATTR_KPARAM_INFO
	.align		4
.L_67:
        /*0018*/ 	.byte	0x04, 0x17
        /*001a*/ 	.short	(.L_69 - .L_68)
.L_68:
        /*001c*/ 	.word	0x00000000
        /*0020*/ 	.short	0x0000
        /*0022*/ 	.short	0x0000
        /*0024*/ 	.byte	0x00, 0xf5, 0x21, 0x00


	//----- nvinfo : EIATTR_SPARSE_MMA_MASK
	.align		4
.L_69:
        /*0028*/ 	.byte	0x03, 0x50
        /*002a*/ 	.short	0x0000


	//----- nvinfo : EIATTR_MAXREG_COUNT
	.align		4
        /*002c*/ 	.byte	0x03, 0x1b
        /*002e*/ 	.short	0x00ff


	//----- nvinfo : EIATTR_MERCURY_ISA_VERSION
	.align		4
        /*0030*/ 	.byte	0x03, 0x5f
        /*0032*/ 	.short	0x0101


	//----- nvinfo : EIATTR_VRC_CTA_INIT_COUNT
	.align		4
        /*0034*/ 	.byte	0x02, 0x4a
	.zero		1
	.zero		1


	//----- nvinfo : EIATTR_EXIT_INSTR_OFFSETS
	.align		4
        /*0038*/ 	.byte	0x04, 0x1c
        /*003a*/ 	.short	(.L_71 - .L_70)


	//   ....[0]....
.L_70:
        /*003c*/ 	.word	0x00000070


	//   ....[1]....
        /*0040*/ 	.word	0x000004c0


	//----- nvinfo : EIATTR_CBANK_PARAM_SIZE
	.align		4
.L_71:
        /*0044*/ 	.byte	0x03, 0x19
        /*0046*/ 	.short	0x000c


	//----- nvinfo : EIATTR_PARAM_CBANK
	.align		4
        /*0048*/ 	.byte	0x04, 0x0a
        /*004a*/ 	.short	(.L_73 - .L_72)
	.align		4
.L_72:
        /*004c*/ 	.word	index@(.nv.constant0.generate_keypairs)
        /*0050*/ 	.short	0x0380
        /*0052*/ 	.short	0x000c


	//----- nvinfo : EIATTR_SW_WAR
	.align		4
.L_73:
        /*0054*/ 	.byte	0x04, 0x36
        /*0056*/ 	.short	(.L_75 - .L_74)
.L_74:
        /*0058*/ 	.word	0x00000008
.L_75:


//--------------------- .nv.info.generate_and_check_keypairs --------------------------
	.section	.nv.info.generate_and_check_keypairs,"",@"SHT_CUDA_INFO"
	.sectionflags	@""
	.align	4


	//----- nvinfo : EIATTR_CUDA_API_VERSION
	.align		4
        /*0000*/ 	.byte	0x04, 0x37
        /*0002*/ 	.short	(.L_77 - .L_76)
.L_76:
        /*0004*/ 	.word	0x00000082


	//----- nvinfo : EIATTR_KPARAM_INFO
	.align		4
.L_77:
        /*0008*/ 	.byte	0x04, 0x17
        /*000a*/ 	.short	(.L_79 - .L_78)
.L_78:
        /*000c*/ 	.word	0x00000000
        /*0010*/ 	.short	0x0008
        /*0012*/ 	.short	0x0030
        /*0014*/ 	.byte	0x00, 0xf0, 0x11, 0x00


	//----- nvinfo : EIATTR_KPARAM_INFO
	.align		4
.L_79:
        /*0018*/ 	.byte	0x04, 0x17
        /*001a*/ 	.short	(.L_81 - .L_80)
.L_80:
        /*001c*/ 	.word	0x00000000
        /*0020*/ 	.short	0x0007
        /*0022*/ 	.short	0x002d
        /*0024*/ 	.byte	0x00, 0xf0, 0x05, 0x00


	//----- nvinfo : EIATTR_KPARAM_INFO
	.align		4
.L_81:
        /*0028*/ 	.byte	0x04, 0x17
        /*002a*/ 	.short	(.L_83 - .L_82)
.L_82:
        /*002c*/ 	.word	0x00000000
        /*0030*/ 	.short	0x0006
        /*0032*/ 	.short	0x002c
        /*0034*/ 	.byte	0x00, 0xf0, 0x05, 0x00


	//----- nvinfo : EIATTR_KPARAM_INFO
	.align		4
.L_83:
        /*0038*/ 	.byte	0x04, 0x17
        /*003a*/ 	.short	(.L_85 - .L_84)
.L_84:
        /*003c*/ 	.word	0x00000000
        /*0040*/ 	.short	0x0005
        /*0042*/ 	.short	0x0028
        /*0044*/ 	.byte	0x00, 0xf0, 0x11, 0x00


	//----- nvinfo : EIATTR_KPARAM_INFO
	.align		4
.L_85:
        /*0048*/ 	.byte	0x04, 0x17
        /*004a*/ 	.short	(.L_87 - .L_86)
.L_86:
        /*004c*/ 	.word	0x00000000
        /*0050*/ 	.short	0x0004
        /*0052*/ 	.short	0x0020
        /*0054*/ 	.byte	0x00, 0xf5, 0x21, 0x00


	//----- nvinfo : EIATTR_KPARAM_INFO
	.align		4
.L_87:
        /*0058*/ 	.byte	0x04, 0x17
        /*005a*/ 	.short	(.L_89 - .L_88)
.L_88:
        /*005c*/ 	.word	0x00000000
        /*0060*/ 	.short	0x0003
        /*0062*/ 	.short	0x0018
        /*0064*/ 	.byte	0x00, 0xf5, 0x21, 0x00


	//----- nvinfo : EIATTR_KPARAM_INFO
	.align		4
.L_89:
        /*0068*/ 	.byte	0x04, 0x17
        /*006a*/ 	.short	(.L_91 - .L_90)
.L_90:
        /*006c*/ 	.word	0x00000000
        /*0070*/ 	.short	0x0002
        /*0072*/ 	.short	0x0010
        /*0074*/ 	.byte	0x00, 0xf5, 0x21, 0x00


	//----- nvinfo : EIATTR_KPARAM_INFO
	.align		4
.L_91:
        /*0078*/ 	.byte	0x04, 0x17
        /*007a*/ 	.short	(.L_93 - .L_92)
.L_92:
        /*007c*/ 	.word	0x00000000
        /*0080*/ 	.short	0x0001
        /*0082*/ 	.short	0x0008
        /*0084*/ 	.byte	0x00, 0xf5, 0x21, 0x00


	//----- nvinfo : EIATTR_KPARAM_INFO
	.align		4
.L_93:
        /*0088*/ 	.byte	0x04, 0x17
        /*008a*/ 	.short	(.L_95 - .L_94)
.L_94:
        /*008c*/ 	.word	0x00000000
        /*0090*/ 	.short	0x0000
        /*0092*/ 	.short	0x0000
        /*0094*/ 	.byte	0x00, 0xf5, 0x21, 0x00


	//----- nvinfo : EIATTR_SPARSE_MMA_MASK
	.align		4
.L_95:
        /*0098*/ 	.byte	0x03, 0x50
        /*009a*/ 	.short	0x0000


	//----- nvinfo : EIATTR_MAXREG_COUNT
	.align		4
        /*009c*/ 	.byte	0x03, 0x1b
        /*009e*/ 	.short	0x00ff


	//----- nvinfo : EIATTR_MERCURY_ISA_VERSION
	.align		4
        /*00a0*/ 	.byte	0x03, 0x5f
        /*00a2*/ 	.short	0x0101


	//----- nvinfo : EIATTR_VRC_CTA_INIT_COUNT
	.align		4
        /*00a4*/ 	.byte	0x02, 0x4a
	.zero		1
	.zero		1


	//----- nvinfo : EIATTR_EXIT_INSTR_OFFSETS
	.align		4
        /*00a8*/ 	.byte	0x04, 0x1c
        /*00aa*/ 	.short	(.L_97 - .L_96)


	//   ....[0]....
.L_96:
        /*00ac*/ 	.word	0x00000080


	//   ....[1]....
        /*00b0*/ 	.word	0x000000d0


	//   ....[2]....
        /*00b4*/ 	.word	0x00005bc0


	//   ....[3]....
        /*00b8*/ 	.word	0x00005c80


	//   ....[4]....
        /*00bc*/ 	.word	0x00005d60


	//   ....[5]....
        /*00c0*/ 	.word	0x00005e60


	//   ....[6]....
        /*00c4*/ 	.word	0x00005fe0


	//   ....[7]....
        /*00c8*/ 	.word	0x00006090


	//   ....[8]....
        /*00cc*/ 	.word	0x00006170


	//   ....[9]....
        /*00d0*/ 	.word	0x000062d0


	//   ....[10]....
        /*00d4*/ 	.word	0x00006340


	//   ....[11]....
        /*00d8*/ 	.word	0x00006560


	//----- nvinfo : EIATTR_CRS_STACK_SIZE
	.align		4
.L_97:
        /*00dc*/ 	.byte	0x04, 0x1e
        /*00de*/ 	.short	(.L_99 - .L_98)
.L_98:
        /*00e0*/ 	.word	0x00000000


	//----- nvinfo : EIATTR_CBANK_PARAM_SIZE
	.align		4
.L_99:
        /*00e4*/ 	.byte	0x03, 0x19
        /*00e6*/ 	.short	0x0034


	//----- nvinfo : EIATTR_PARAM_CBANK
	.align		4
        /*00e8*/ 	.byte	0x04, 0x0a
        /*00ea*/ 	.short	(.L_101 - .L_100)
	.align		4
.L_100:
        /*00ec*/ 	.word	index@(.nv.constant0.generate_and_check_keypairs)
        /*00f0*/ 	.short	0x0380
        /*00f2*/ 	.short	0x0034


	//----- nvinfo : EIATTR_SW_WAR
	.align		4
.L_101:
        /*00f4*/ 	.byte	0x04, 0x36
        /*00f6*/ 	.short	(.L_103 - .L_102)
.L_102:
        /*00f8*/ 	.word	0x00000008
.L_103:


//--------------------- .nv.info.init_rng         --------------------------
	.section	.nv.info.init_rng,"",@"SHT_CUDA_INFO"
	.sectionflags	@""
	.align	4


	//----- nvinfo : EIATTR_CUDA_API_VERSION
	.align		4
        /*0000*/ 	.byte	0x04, 0x37
        /*0002*/ 	.short	(.L_105 - .L_104)
.L_104:
        /*0004*/ 	.word	0x00000082


	//----- nvinfo : EIATTR_KPARAM_INFO
	.align		4
.L_105:
        /*0008*/ 	.byte	0x04, 0x17
        /*000a*/ 	.short	(.L_107 - .L_106)
.L_106:
        /*000c*/ 	.word	0x00000000
        /*0010*/ 	.short	0x0002
        /*0012*/ 	.short	0x0010
        /*0014*/ 	.byte	0x00, 0xf0, 0x11, 0x00


	//----- nvinfo : EIATTR_KPARAM_INFO
	.align		4
.L_107:
        /*0018*/ 	.byte	0x04, 0x17
        /*001a*/ 	.short	(.L_109 - .L_108)
.L_108:
        /*001c*/ 	.word	0x00000000
        /*0020*/ 	.short	0x0001
        /*0022*/ 	.short	0x0008
        /*0024*/ 	.byte	0x00, 0xf0, 0x21, 0x00


	//----- nvinfo : EIATTR_KPARAM_INFO
	.align		4
.L_109:
        /*0028*/ 	.byte	0x04, 0x17
        /*002a*/ 	.short	(.L_111 - .L_110)
.L_110:
        /*002c*/ 	.word	0x00000000
        /*0030*/ 	.short	0x0000
        /*0032*/ 	.short	0x0000
        /*0034*/ 	.byte	0x00, 0xf5, 0x21, 0x00


	//----- nvinfo : EIATTR_SPARSE_MMA_MASK
	.align		4
.L_111:
        /*0038*/ 	.byte	0x03, 0x50
        /*003a*/ 	.short	0x0000


	//----- nvinfo : EIATTR_MAXREG_COUNT
	.align		4
        /*003c*/ 	.byte	0x03, 0x1b
        /*003e*/ 	.short	0x00ff


	//----- nvinfo : EIATTR_MERCURY_ISA_VERSION
	.align		4
        /*0040*/ 	.byte	0x03, 0x5f
        /*0042*/ 	.short	0x0101


	//----- nvinfo : EIATTR_VRC_CTA_INIT_COUNT
	.align		4
        /*0044*/ 	.byte	0x02, 0x4a
	.zero		1
	.zero		1


	//----- nvinfo : EIATTR_EXIT_INSTR_OFFSETS
	.align		4
        /*0048*/ 	.byte	0x04, 0x1c
        /*004a*/ 	.short	(.L_113 - .L_112)


	//   ....[0]....
.L_112:
        /*004c*/ 	.word	0x00000070


	//   ....[1]....
        /*0050*/ 	.word	0x00000f00


	//----- nvinfo : EIATTR_CRS_STACK_SIZE
	.align		4
.L_113:
        /*0054*/ 	.byte	0x04, 0x1e
        /*0056*/ 	.short	(.L_115 - .L_114)
.L_114:
        /*0058*/ 	.word	0x00000000


	//----- nvinfo : EIATTR_CBANK_PARAM_SIZE
	.align		4
.L_115:
        /*005c*/ 	.byte	0x03, 0x19
        /*005e*/ 	.short	0x0014


	//----- nvinfo : EIATTR_PARAM_CBANK
	.align		4
        /*0060*/ 	.byte	0x04, 0x0a
        /*0062*/ 	.short	(.L_117 - .L_116)
	.align		4
.L_116:
        /*0064*/ 	.word	index@(.nv.constant0.init_rng)
        /*0068*/ 	.short	0x0380
        /*006a*/ 	.short	0x0014


	//----- nvinfo : EIATTR_SW_WAR
	.align		4
.L_117:
        /*006c*/ 	.byte	0x04, 0x36
        /*006e*/ 	.short	(.L_119 - .L_118)
.L_118:
        /*0070*/ 	.word	0x00000008
.L_119:


//--------------------- .nv.callgraph             --------------------------
	.section	.nv.callgraph,"",@"SHT_CUDA_CALLGRAPH"
	.align	4
	.sectionentsize	8
	.align		4
        /*0000*/ 	.word	0x00000000
	.align		4
        /*0004*/ 	.word	0xffffffff
	.align		4
        /*0008*/ 	.word	0x00000000
	.align		4
        /*000c*/ 	.word	0xfffffffe
	.align		4
        /*0010*/ 	.word	0x00000000
	.align		4
        /*0014*/ 	.word	0xfffffffd
	.align		4
        /*0018*/ 	.word	0x00000000
	.align		4
        /*001c*/ 	.word	0xfffffffc


//--------------------- .nv.constant4             --------------------------
	.section	.nv.constant4,"a",@progbits
	.align	8
	.align		8
.nv.constant4:
        /*0000*/ 	.dword	precalc_xorwow_matrix
	.align		8
        /*0008*/ 	.dword	precalc_xorwow_offset_matrix
	.align		8
        /*0010*/ 	.dword	mrg32k3aM1
	.align		8
        /*0018*/ 	.dword	mrg32k3aM2
	.align		8
        /*0020*/ 	.dword	mrg32k3aM1SubSeq
	.align		8
        /*0028*/ 	.dword	mrg32k3aM2SubSeq
	.align		8
        /*0030*/ 	.dword	mrg32k3aM1Seq
	.align		8
        /*0038*/ 	.dword	mrg32k3aM2Seq
	.align		8
        /*0040*/ 	.dword	BASE58_CHARS


//--------------------- .nv.constant3             --------------------------
	.section	.nv.constant3,"a",@progbits
	.align	8
.nv.constant3:
	.type		__cr_lgamma_table,@object
	.size		__cr_lgamma_table,(.L_8 - __cr_lgamma_table)
__cr_lgamma_table:
        /*0000*/ 	.byte	0x00, 0x00, 0x00, 0x00, 0x00, 0x00, 0x00, 0x00, 0x00, 0x00, 0x00, 0x00, 0x00, 0x00, 0x00, 0x00
        /*0010*/ 	.byte	0xef, 0x39, 0xfa, 0xfe, 0x42, 0x2e, 0xe6, 0x3f, 0x02, 0x20, 0x2a, 0xfa, 0x0b, 0xab, 0xfc, 0x3f
        /*0020*/ 	.byte	0xf9, 0x2c, 0x92, 0x7c, 0xa7, 0x6c, 0x09, 0x40, 0xc9, 0x79, 0x44, 0x3c, 0x64, 0x26, 0x13, 0x40
        /*0030*/ 	.byte	0xca, 0x01, 0xcf, 0x3a, 0x27, 0x51, 0x1a, 0x40, 0x30, 0xcc, 0x2d, 0xf3, 0xe1, 0x0c, 0x21, 0x40
        /*0040*/ 	.byte	0x0d, 0xb7, 0xfc, 0x82, 0x8e, 0x35, 0x25, 0x40
.L_8:


//--------------------- .text.generate_and_check_keypairs_prefix_suffix --------------------------
	.section	.text.generate_and_check_keypairs_prefix_suffix,"ax",@progbits
	.align	128
        .global         generate_and_check_keypairs_prefix_suffix
        .type           generate_and_check_keypairs_prefix_suffix,@function
        .size           generate_and_check_keypairs_prefix_suffix,(.L_x_64 - generate_and_check_keypairs_prefix_suffix)
        .other          generate_and_check_keypairs_prefix_suffix,@"STO_CUDA_ENTRY STV_DEFAULT"
generate_and_check_keypairs_prefix_suffix:
.text.generate_and_check_keypairs_prefix_suffix:
[----:B------:R-:W0:Y:S01]  /*0000*/  LDC R1, c[0x0][0x37c] ;  /* 0x0000df00ff017b82 */ /* 0x000e220000000800 */
[----:B------:R-:W1:Y:S07]  /*0010*/  S2R R3, SR_TID.X ;  /* 0x0000000000037919 */ /* 0x000e6e0000002100 */
[----:B------:R-:W1:Y:S01]  /*0020*/  S2UR UR4, SR_CTAID.X ;  /* 0x00000000000479c3 */ /* 0x000e620000002500 */
[----:B------:R-:W2:Y:S01]  /*0030*/  LDCU UR5, c[0x0][0x3c0] ;  /* 0x00007800ff0577ac */ /* 0x000ea20008000800 */
[----:B0-----:R-:W-:-:S06]  /*0040*/  VIADD R1, R1, 0xffffffa0 ;  /* 0xffffffa001017836 */ /* 0x001fcc0000000000 */
[----:B------:R-:W1:Y:S02]  /*0050*/  LDC R64, c[0x0][0x360] ;  /* 0x0000d800ff407b82 */ /* 0x000e640000000800 */
[----:B-1----:R-:W-:-:S05]  /*0060*/  IMAD R64, R64, UR4, R3 ;  /* 0x0000000440407c24 */ /* 0x002fca000f8e0203 */
[----:B--2---:R-:W-:-:S13]  /*0070*/  ISETP.GE.AND P0, PT, R64, UR5, PT ;  /* 0x0000000540007c0c */ /* 0x004fda000bf06270 */
[----:B------:R-:W-:Y:S05]  /*0080*/  @P0 EXIT ;  /* 0x000000000000094d */ /* 0x000fea0003800000 */
[----:B------:R-:W0:Y:S01]  /*0090*/  LDC.64 R2, c[0x0][0x398] ;  /* 0x0000e600ff027b82 */ /* 0x000e220000000a00 */
[----:B------:R-:W0:Y:S02]  /*00a0*/  LDCU.64 UR6, c[0x0][0x358] ;  /* 0x00006b00ff0677ac */ /* 0x000e240008000a00 */
[----:B0-----:R-:W2:Y:S02]  /*00b0*/  LDG.E R2, desc[UR6][R2.64] ;  /* 0x0000000602027981 */ /* 0x001ea4000c1e1900 */
[----:B--2---:R-:W-:-:S13]  /*00c0*/  ISETP.GT.AND P0, PT, R2, RZ, PT ;  /* 0x000000ff0200720c */ /* 0x004fda0003f04270 */
[----:B------:R-:W-:Y:S05]  /*00d0*/  @P0 EXIT ;  /* 0x000000000000094d */ /* 0x000fea0003800000 */
[----:B------:R-:W0:Y:S01]  /*00e0*/  LDC.64 R4, c[0x0][0x380] ;  /* 0x0000e000ff047b82 */ /* 0x000e220000000a00 */
[----:B------:R-:W-:Y:S01]  /*00f0*/  IMAD.MOV.U32 R72, RZ, RZ, 0x3039 ;  /* 0x00003039ff487424 */ /* 0x000fe200078e00ff */
[----:B------:R-:W1:Y:S01]  /*0100*/  LDCU.64 UR4, c[0x0][0x388] ;  /* 0x00007100ff0477ac */ /* 0x000e620008000a00 */
[----:B0-----:R-:W-:-:S05]  /*0110*/  IMAD.WIDE R4, R64, 0x30, R4 ;  /* 0x0000003040047825 */ /* 0x001fca00078e0204 */
[----:B------:R-:W2:Y:S04]  /*0120*/  LDG.E.64 R2, desc[UR6][R4.64] ;  /* 0x0000000604027981 */ /* 0x000ea8000c1e1b00 */
[----:B------:R-:W3:Y:S04]  /*0130*/  LDG.E.64 R8, desc[UR6][R4.64+0x10] ;  /* 0x0000100604087981 */ /* 0x000ee8000c1e1b00 */
[----:B------:R-:W4:Y:S01]  /*0140*/  LDG.E.64 R6, desc[UR6][R4.64+0x8] ;  /* 0x0000080604067981 */ /* 0x000f22000c1e1b00 */
[----:B------:R-:W-:Y:S01]  /*0150*/  IMAD.MOV.U32 R73, RZ, RZ, 0x0 ;  /* 0x00000000ff497424 */ /* 0x000fe200078e00ff */
[----:B------:R-:W-:Y:S01]  /*0160*/  BSSY.RECONVERGENT B0, `(.L_x_0) ;  /* 0x00002ff000007945 */ /* 0x000fe20003800200 */
[----:B------:R-:W-:-:S02]  /*0170*/  IMAD.MOV.U32 R70, RZ, RZ, -0x58fbd821 ;  /* 0xa70427dfff467424 */ /* 0x000fc400078e00ff */
[----:B------:R-:W-:Y:S02]  /*0180*/  IMAD.MOV.U32 R71, RZ, RZ, -0xe339103 ;  /* 0xf1cc6efdff477424 */ /* 0x000fe400078e00ff */
[----:B------:R-:W-:Y:S02]  /*0190*/  IMAD.MOV.U32 R52, RZ, RZ, -0x50a5528f ;  /* 0xaf5aad71ff347424 */ /* 0x000fe400078e00ff */
[----:B------:R-:W-:Y:S02]  /*01a0*/  IMAD.MOV.U32 R53, RZ, RZ, -0x65c80273 ;  /* 0x9a37fd8dff357424 */ /* 0x000fe400078e00ff */
[----:B------:R-:W-:Y:S02]  /*01b0*/  IMAD.MOV.U32 R60, RZ, RZ, 0x69acc4c4 ;  /* 0x69acc4c4ff3c7424 */ /* 0x000fe400078e00ff */
[----:B------:R-:W-:Y:S02]  /*01c0*/  IMAD.MOV.U32 R61, RZ, RZ, -0x5674a48 ;  /* 0xfa98b5b8ff3d7424 */ /* 0x000fe400078e00ff */
[----:B------:R-:W-:-:S02]  /*01d0*/  IMAD.MOV.U32 R56, RZ, RZ, -0x69e45053 ;  /* 0x961bafadff387424 */ /* 0x000fc400078e00ff */
[----:B------:R-:W-:Y:S02]  /*01e0*/  IMAD.MOV.U32 R57, RZ, RZ, -0x6625d6b3 ;  /* 0x99da294dff397424 */ /* 0x000fe400078e00ff */
[----:B------:R-:W-:Y:S02]  /*01f0*/  IMAD.MOV.U32 R68, RZ, RZ, 0x7e7099a9 ;  /* 0x7e7099a9ff447424 */ /* 0x000fe400078e00ff */
[----:B------:R-:W-:Y:S02]  /*0200*/  IMAD.MOV.U32 R69, RZ, RZ, -0x3cb63819 ;  /* 0xc349c7e7ff457424 */ /* 0x000fe400078e00ff */
[----:B------:R-:W-:Y:S01]  /*0210*/  IMAD.SHL.U32 R64, R64, 0x20, RZ ;  /* 0x0000002040407824 */ /* 0x000fe200078e00ff */
[----:B--2---:R-:W-:-:S04]  /*0220*/  SHF.R.U32.HI R0, RZ, 0x2, R3 ;  /* 0x00000002ff007819 */ /* 0x004fc80000011603 */
[----:B------:R-:W-:Y:S01]  /*0230*/  LOP3.LUT R0, R0, R3, RZ, 0x3c, !PT ;  /* 0x0000000300007212 */ /* 0x000fe200078e3cff */
[----:B---3--:R-:W-:Y:S01]  /*0240*/  IMAD.SHL.U32 R10, R9, 0x10, RZ ;  /* 0x00000010090a7824 */ /* 0x008fe200078e00ff */
[----:B----4-:R-:W-:-:S03]  /*0250*/  SHF.R.U32.HI R11, RZ, 0x2, R6 ;  /* 0x00000002ff0b7819 */ /* 0x010fc60000011606 */
[----:B------:R-:W-:Y:S01]  /*0260*/  IMAD.SHL.U32 R3, R0, 0x2, RZ ;  /* 0x0000000200037824 */ /* 0x000fe200078e00ff */
[----:B------:R-:W-:Y:S02]  /*0270*/  SHF.R.U32.HI R4, RZ, 0x2, R7 ;  /* 0x00000002ff047819 */ /* 0x000fe40000011607 */
[----:B------:R-:W-:Y:S02]  /*0280*/  LOP3.LUT R11, R11, R6, RZ, 0x3c, !PT ;  /* 0x000000060b0b7212 */ /* 0x000fe400078e3cff */
[----:B------:R-:W-:Y:S02]  /*0290*/  LOP3.LUT R3, R9, R10, R3, 0x96, !PT ;  /* 0x0000000a09037212 */ /* 0x000fe400078e9603 */
[----:B------:R-:W-:Y:S01]  /*02a0*/  LOP3.LUT R4, R4, R7, RZ, 0x3c, !PT ;  /* 0x0000000704047212 */ /* 0x000fe200078e3cff */
[----:B------:R-:W-:Y:S01]  /*02b0*/  IMAD.SHL.U32 R6, R11, 0x2, RZ ;  /* 0x000000020b067824 */ /* 0x000fe200078e00ff */
[----:B------:R-:W-:Y:S02]  /*02c0*/  LOP3.LUT R3, R3, R0, RZ, 0x3c, !PT ;  /* 0x0000000003037212 */ /* 0x000fe400078e3cff */
[----:B------:R-:W-:Y:S01]  /*02d0*/  SHF.R.U32.HI R7, RZ, 0x2, R8 ;  /* 0x00000002ff077819 */ /* 0x000fe20000011608 */
[----:B------:R-:W-:-:S02]  /*02e0*/  IMAD.SHL.U32 R5, R4, 0x2, RZ ;  /* 0x0000000204057824 */ /* 0x000fc400078e00ff */
[----:B------:R-:W-:Y:S01]  /*02f0*/  IMAD.SHL.U32 R0, R3, 0x10, RZ ;  /* 0x0000001003007824 */ /* 0x000fe200078e00ff */
[----:B------:R-:W-:Y:S02]  /*0300*/  LOP3.LUT R7, R7, R8, RZ, 0x3c, !PT ;  /* 0x0000000807077212 */ /* 0x000fe400078e3cff */
[----:B------:R-:W-:Y:S02]  /*0310*/  SHF.R.U32.HI R8, RZ, 0x2, R3 ;  /* 0x00000002ff087819 */ /* 0x000fe40000011603 */
[----:B------:R-:W-:Y:S02]  /*0320*/  LOP3.LUT R0, R3, R0, R6, 0x96, !PT ;  /* 0x0000000003007212 */ /* 0x000fe400078e9606 */
[----:B------:R-:W-:Y:S02]  /*0330*/  SHF.R.U32.HI R6, RZ, 0x2, R9 ;  /* 0x00000002ff067819 */ /* 0x000fe40000011609 */
[----:B------:R-:W-:Y:S02]  /*0340*/  LOP3.LUT R11, R0, R11, RZ, 0x3c, !PT ;  /* 0x0000000b000b7212 */ /* 0x000fe400078e3cff */
[----:B------:R-:W-:-:S02]  /*0350*/  LOP3.LUT R6, R6, R9, RZ, 0x3c, !PT ;  /* 0x0000000906067212 */ /* 0x000fc400078e3cff */
[----:B------:R-:W-:Y:S01]  /*0360*/  LOP3.LUT R8, R8, R3, RZ, 0x3c, !PT ;  /* 0x0000000308087212 */ /* 0x000fe200078e3cff */
[----:B------:R-:W-:-:S05]  /*0370*/  IMAD.SHL.U32 R0, R11, 0x10, RZ ;  /* 0x000000100b007824 */ /* 0x000fca00078e00ff */
[----:B------:R-:W-:-:S04]  /*0380*/  LOP3.LUT R5, R11, R0, R5, 0x96, !PT ;  /* 0x000000000b057212 */ /* 0x000fc800078e9605 */
[----:B------:R-:W-:Y:S01]  /*0390*/  LOP3.LUT R5, R5, R4, RZ, 0x3c, !PT ;  /* 0x0000000405057212 */ /* 0x000fe200078e3cff */
[----:B------:R-:W-:-:S04]  /*03a0*/  IMAD.SHL.U32 R4, R7, 0x2, RZ ;  /* 0x0000000207047824 */ /* 0x000fc800078e00ff */
[----:B------:R-:W-:-:S05]  /*03b0*/  IMAD.SHL.U32 R0, R5, 0x10, RZ ;  /* 0x0000001005007824 */ /* 0x000fca00078e00ff */
[----:B------:R-:W-:Y:S01]  /*03c0*/  LOP3.LUT R0, R5, R0, R4, 0x96, !PT ;  /* 0x0000000005007212 */ /* 0x000fe200078e9604 */
[----:B------:R-:W-:-:S03]  /*03d0*/  IMAD.SHL.U32 R4, R6, 0x2, RZ ;  /* 0x0000000206047824 */ /* 0x000fc600078e00ff */
[----:B------:R-:W-:-:S05]  /*03e0*/  LOP3.LUT R7, R0, R7, RZ, 0x3c, !PT ;  /* 0x0000000700077212 */ /* 0x000fca00078e3cff */
[----:B------:R-:W-:-:S05]  /*03f0*/  IMAD.SHL.U32 R0, R7, 0x10, RZ ;  /* 0x0000001007007824 */ /* 0x000fca00078e00ff */
[----:B------:R-:W-:Y:S01]  /*0400*/  LOP3.LUT R9, R7, R0, R4, 0x96, !PT ;  /* 0x0000000007097212 */ /* 0x000fe200078e9604 */
[----:B------:R-:W-:-:S03]  /*0410*/  IMAD.SHL.U32 R4, R8, 0x2, RZ ;  /* 0x0000000208047824 */ /* 0x000fc600078e00ff */
[----:B------:R-:W-:Y:S02]  /*0420*/  LOP3.LUT R13, R9, R6, RZ, 0x3c, !PT ;  /* 0x00000006090d7212 */ /* 0x000fe400078e3cff */
[----:B------:R-:W-:-:S03]  /*0430*/  SHF.R.U32.HI R6, RZ, 0x2, R11 ;  /* 0x00000002ff067819 */ /* 0x000fc6000001160b */
[----:B------:R-:W-:Y:S01]  /*0440*/  IMAD.SHL.U32 R0, R13, 0x10, RZ ;  /* 0x000000100d007824 */ /* 0x000fe200078e00ff */
[----:B------:R-:W-:-:S04]  /*0450*/  LOP3.LUT R6, R6, R11, RZ, 0x3c, !PT ;  /* 0x0000000b06067212 */ /* 0x000fc800078e3cff */
[----:B------:R-:W-:Y:S01]  /*0460*/  LOP3.LUT R9, R13, R0, R4, 0x96, !PT ;  /* 0x000000000d097212 */ /* 0x000fe200078e9604 */
[----:B------:R-:W-:-:S03]  /*0470*/  IMAD.SHL.U32 R4, R6, 0x2, RZ ;  /* 0x0000000206047824 */ /* 0x000fc600078e00ff */
[----:B------:R-:W-:Y:S02]  /*0480*/  LOP3.LUT R15, R9, R8, RZ, 0x3c, !PT ;  /* 0x00000008090f7212 */ /* 0x000fe400078e3cff */
[----:B------:R-:W-:Y:S02]  /*0490*/  SHF.R.U32.HI R8, RZ, 0x2, R5 ;  /* 0x00000002ff087819 */ /* 0x000fe40000011605 */
[----:B------:R-:W-:Y:S01]  /*04a0*/  SHF.R.U32.HI R10, RZ, 0x2, R15 ;  /* 0x00000002ff0a7819 */ /* 0x000fe2000001160f */
[----:B------:R-:W-:Y:S01]  /*04b0*/  IMAD.SHL.U32 R0, R15, 0x10, RZ ;  /* 0x000000100f007824 */ /* 0x000fe200078e00ff */
[----:B------:R-:W-:-:S04]  /*04c0*/  LOP3.LUT R8, R8, R5, RZ, 0x3c, !PT ;  /* 0x0000000508087212 */ /* 0x000fc800078e3cff */
[----:B------:R-:W-:Y:S01]  /*04d0*/  LOP3.LUT R9, R15, R0, R4, 0x96, !PT ;  /* 0x000000000f097212 */ /* 0x000fe200078e9604 */
[----:B------:R-:W-:-:S03]  /*04e0*/  IMAD.SHL.U32 R4, R8, 0x2, RZ ;  /* 0x0000000208047824 */ /* 0x000fc600078e00ff */
[----:B------:R-:W-:Y:S02]  /*04f0*/  LOP3.LUT R17, R9, R6, RZ, 0x3c, !PT ;  /* 0x0000000609117212 */ /* 0x000fe400078e3cff */
[----:B------:R-:W-:-:S03]  /*0500*/  SHF.R.U32.HI R6, RZ, 0x2, R7 ;  /* 0x00000002ff067819 */ /* 0x000fc60000011607 */
[----:B------:R-:W-:Y:S01]  /*0510*/  IMAD.SHL.U32 R0, R17, 0x10, RZ ;  /* 0x0000001011007824 */ /* 0x000fe200078e00ff */
[----:B------:R-:W-:-:S04]  /*0520*/  LOP3.LUT R6, R6, R7, RZ, 0x3c, !PT ;  /* 0x0000000706067212 */ /* 0x000fc800078e3cff */
[----:B------:R-:W-:Y:S02]  /*0530*/  LOP3.LUT R9, R17, R0, R4, 0x96, !PT ;  /* 0x0000000011097212 */ /* 0x000fe400078e9604 */
[----:B------:R-:W-:Y:S02]  /*0540*/  SHF.R.U32.HI R4, RZ, 0x2, R13 ;  /* 0x00000002ff047819 */ /* 0x000fe4000001160d */
[----:B------:R-:W-:Y:S02]  /*0550*/  LOP3.LUT R19, R9, R8, RZ, 0x3c, !PT ;  /* 0x0000000809137212 */ /* 0x000fe400078e3cff */
[----:B------:R-:W-:Y:S01]  /*0560*/  IADD3 R8, PT, PT, R2, 0xc5, R3 ;  /* 0x000000c502087810 */ /* 0x000fe20007ffe003 */
[----:B------:R-:W-:Y:S01]  /*0570*/  IMAD.SHL.U32 R3, R6, 0x2, RZ ;  /* 0x0000000206037824 */ /* 0x000fe200078e00ff */
[----:B------:R-:W-:Y:S01]  /*0580*/  LOP3.LUT R4, R4, R13, RZ, 0x3c, !PT ;  /* 0x0000000d04047212 */ /* 0x000fe200078e3cff */
[----:B------:R-:W-:Y:S01]  /*0590*/  IMAD.SHL.U32 R0, R19, 0x10, RZ ;  /* 0x0000001013007824 */ /* 0x000fe200078e00ff */
[----:B------:R-:W-:Y:S01]  /*05a0*/  SHF.R.U32.HI R12, RZ, 0x2, R19 ;  /* 0x00000002ff0c7819 */ /* 0x000fe20000011613 */
[----:B------:R-:W-:-:S03]  /*05b0*/  IMAD.SHL.U32 R9, R8, 0x20, RZ ;  /* 0x0000002008097824 */ /* 0x000fc600078e00ff */
[----:B------:R-:W-:Y:S02]  /*05c0*/  LOP3.LUT R3, R19, R0, R3, 0x96, !PT ;  /* 0x0000000013037212 */ /* 0x000fe400078e9603 */
[----:B------:R-:W-:Y:S02]  /*05d0*/  LOP3.LUT R0, R8, 0xff, RZ, 0xc0, !PT ;  /* 0x000000ff08007812 */ /* 0x000fe400078ec0ff */
[----:B------:R-:W-:Y:S01]  /*05e0*/  LOP3.LUT R3, R3, R6, RZ, 0x3c, !PT ;  /* 0x0000000603037212 */ /* 0x000fe200078e3cff */
[----:B------:R-:W-:Y:S01]  /*05f0*/  IMAD.SHL.U32 R6, R4, 0x2, RZ ;  /* 0x0000000204067824 */ /* 0x000fe200078e00ff */
[----:B------:R-:W-:Y:S02]  /*0600*/  LOP3.LUT R22, R9, 0x1fe0, RZ, 0xc0, !PT ;  /* 0x00001fe009167812 */ /* 0x000fe400078ec0ff */
[----:B------:R-:W-:Y:S01]  /*0610*/  LOP3.LUT R9, R0, 0x2b5a5, RZ, 0x3c, !PT ;  /* 0x0002b5a500097812 */ /* 0x000fe200078e3cff */
[----:B------:R-:W-:Y:S01]  /*0620*/  IMAD.SHL.U32 R0, R3, 0x10, RZ ;  /* 0x0000001003007824 */ /* 0x000fe200078e00ff */
[----:B------:R-:W-:-:S02]  /*0630*/  LOP3.LUT R22, R22, 0x56b4a0, RZ, 0x3c, !PT ;  /* 0x0056b4a016167812 */ /* 0x000fc400078e3cff */
[----:B------:R-:W-:Y:S02]  /*0640*/  SHF.R.U32.HI R14, RZ, 0x2, R3 ;  /* 0x00000002ff0e7819 */ /* 0x000fe40000011603 */
[----:B------:R-:W-:Y:S02]  /*0650*/  LOP3.LUT R21, R3, R0, R6, 0x96, !PT ;  /* 0x0000000003157212 */ /* 0x000fe400078e9606 */
[----:B------:R-:W-:Y:S02]  /*0660*/  LOP3.LUT R0, R10, R15, RZ, 0x3c, !PT ;  /* 0x0000000f0a007212 */ /* 0x000fe400078e3cff */
[----:B------:R-:W-:Y:S02]  /*0670*/  LOP3.LUT R21, R21, R4, RZ, 0x3c, !PT ;  /* 0x0000000415157212 */ /* 0x000fe400078e3cff */
[----:B------:R-:W-:Y:S01]  /*0680*/  IADD3 R10, PT, PT, R2, 0x4f, R5 ;  /* 0x0000004f020a7810 */ /* 0x000fe20007ffe005 */
[----:B------:R-:W-:Y:S01]  /*0690*/  IMAD.SHL.U32 R5, R0, 0x2, RZ ;  /* 0x0000000200057824 */ /* 0x000fe200078e00ff */
[----:B------:R-:W-:Y:S01]  /*06a0*/  IADD3 R22, P5, PT, R9, R22, RZ ;  /* 0x0000001609167210 */ /* 0x000fe20007fbe0ff */
[----:B------:R-:W-:Y:S01]  /*06b0*/  IMAD.SHL.U32 R4, R21, 0x10, RZ ;  /* 0x0000001015047824 */ /* 0x000fe200078e00ff */
[----:B------:R-:W-:-:S02]  /*06c0*/  IADD3 R9, PT, PT, R2, 0x8a, R11 ;  /* 0x0000008a02097810 */ /* 0x000fc40007ffe00b */
[----:B------:R-:W-:Y:S02]  /*06d0*/  SHF.R.U32.HI R6, RZ, 0x2, R17 ;  /* 0x00000002ff067819 */ /* 0x000fe40000011611 */
[----:B------:R-:W-:Y:S02]  /*06e0*/  LOP3.LUT R5, R21, R4, R5, 0x96, !PT ;  /* 0x0000000415057212 */ /* 0x000fe400078e9605 */
[----:B------:R-:W-:Y:S02]  /*06f0*/  LOP3.LUT R22, R22, 0xff, R9, 0x78, !PT ;  /* 0x000000ff16167812 */ /* 0x000fe400078e7809 */
[----:B------:R-:W-:Y:S02]  /*0700*/  LOP3.LUT R6, R6, R17, RZ, 0x3c, !PT ;  /* 0x0000001106067212 */ /* 0x000fe400078e3cff */
[----:B------:R-:W-:Y:S02]  /*0710*/  LOP3.LUT R23, R5, R0, RZ, 0x3c, !PT ;  /* 0x0000000005177212 */ /* 0x000fe400078e3cff */
[----:B------:R-:W-:Y:S01]  /*0720*/  LEA R11, P6, R22, R22, 0x5 ;  /* 0x00000016160b7211 */ /* 0x000fe200078c28ff */
[----:B------:R-:W-:Y:S01]  /*0730*/  IMAD.SHL.U32 R4, R6, 0x2, RZ ;  /* 0x0000000206047824 */ /* 0x000fe200078e00ff */
[----:B------:R-:W-:Y:S01]  /*0740*/  SHF.R.U32.HI R16, RZ, 0x2, R21 ;  /* 0x00000002ff107819 */ /* 0x000fe20000011615 */
[----:B------:R-:W-:Y:S01]  /*0750*/  IMAD.SHL.U32 R0, R23, 0x10, RZ ;  /* 0x0000001017007824 */ /* 0x000fe200078e00ff */
[----:B------:R-:W-:-:S02]  /*0760*/  LOP3.LUT R24, R11, 0xff, R10, 0x78, !PT ;  /* 0x000000ff0b187812 */ /* 0x000fc400078e780a */
[----:B------:R-:W-:Y:S02]  /*0770*/  IADD3 R11, PT, PT, R2, 0x14, R7 ;  /* 0x00000014020b7810 */ /* 0x000fe40007ffe007 */
[----:B------:R-:W-:Y:S02]  /*0780*/  LOP3.LUT R5, R23, R0, R4, 0x96, !PT ;  /* 0x0000000017057212 */ /* 0x000fe400078e9604 */
[----:B------:R-:W-:Y:S02]  /*0790*/  LEA R30, P0, R24, R24, 0x5 ;  /* 0x00000018181e7211 */ /* 0x000fe400078028ff */
[----:B------:R-:W-:Y:S02]  /*07a0*/  LOP3.LUT R0, R12, R19, RZ, 0x3c, !PT ;  /* 0x000000130c007212 */ /* 0x000fe400078e3cff */
[----:B------:R-:W-:Y:S02]  /*07b0*/  LOP3.LUT R25, R5, R6, RZ, 0x3c, !PT ;  /* 0x0000000605197212 */ /* 0x000fe400078e3cff */
[----:B------:R-:W-:Y:S01]  /*07c0*/  LOP3.LUT R30, R30, 0xff, R11, 0x78, !PT ;  /* 0x000000ff1e1e7812 */ /* 0x000fe200078e780b */
[----:B------:R-:W-:Y:S01]  /*07d0*/  IMAD.SHL.U32 R6, R0, 0x2, RZ ;  /* 0x0000000200067824 */ /* 0x000fe200078e00ff */
[----:B------:R-:W-:Y:S01]  /*07e0*/  IADD3 R12, PT, PT, R2, 0xd9, R13 ;  /* 0x000000d9020c7810 */ /* 0x000fe20007ffe00d */
[----:B------:R-:W-:Y:S01]  /*07f0*/  IMAD.SHL.U32 R4, R25, 0x10, RZ ;  /* 0x0000001019047824 */ /* 0x000fe200078e00ff */
[----:B------:R-:W-:-:S02]  /*0800*/  LEA R7, P1, R30, R30, 0x5 ;  /* 0x0000001e1e077211 */ /* 0x000fc400078228ff */
[----:B------:R-:W-:Y:S02]  /*0810*/  IADD3 R13, PT, PT, R2, 0x9e, R15 ;  /* 0x0000009e020d7810 */ /* 0x000fe40007ffe00f */
[----:B------:R-:W-:Y:S02]  /*0820*/  LOP3.LUT R5, R7, 0xff, R12, 0x78, !PT ;  /* 0x000000ff07057812 */ /* 0x000fe400078e780c */
[----:B------:R-:W-:Y:S02]  /*0830*/  LOP3.LUT R7, R25, R4, R6, 0x96, !PT ;  /* 0x0000000419077212 */ /* 0x000fe400078e9606 */
[----:B------:R-:W-:Y:S02]  /*0840*/  LEA R6, P2, R5, R5, 0x5 ;  /* 0x0000000505067211 */ /* 0x000fe400078428ff */
[----:B------:R-:W-:Y:S02]  /*0850*/  LOP3.LUT R4, R14, R3, RZ, 0x3c, !PT ;  /* 0x000000030e047212 */ /* 0x000fe400078e3cff */
[----:B------:R-:W-:-:S02]  /*0860*/  LOP3.LUT R29, R7, R0, RZ, 0x3c, !PT ;  /* 0x00000000071d7212 */ /* 0x000fc400078e3cff */
[----:B------:R-:W-:Y:S01]  /*0870*/  LOP3.LUT R7, R6, 0xff, R13, 0x78, !PT ;  /* 0x000000ff06077812 */ /* 0x000fe200078e780d */
[----:B------:R-:W-:Y:S01]  /*0880*/  IMAD.SHL.U32 R6, R4, 0x2, RZ ;  /* 0x0000000204067824 */ /* 0x000fe200078e00ff */
[----:B------:R-:W-:Y:S01]  /*0890*/  LOP3.LUT R16, R16, R21, RZ, 0x3c, !PT ;  /* 0x0000001510107212 */ /* 0x000fe200078e3cff */
[----:B------:R-:W-:Y:S01]  /*08a0*/  IMAD.SHL.U32 R0, R29, 0x10, RZ ;  /* 0x000000101d007824 */ /* 0x000fe200078e00ff */
[----:B------:R-:W-:Y:S02]  /*08b0*/  LEA R27, P3, R7, R7, 0x5 ;  /* 0x00000007071b7211 */ /* 0x000fe400078628ff */
[----:B------:R-:W-:Y:S02]  /*08c0*/  IADD3 R14, PT, PT, R2, 0x63, R17 ;  /* 0x00000063020e7810 */ /* 0x000fe40007ffe011 */
[----:B------:R-:W-:Y:S01]  /*08d0*/  LOP3.LUT R15, R29, R0, R6, 0x96, !PT ;  /* 0x000000001d0f7212 */ /* 0x000fe200078e9606 */
[----:B------:R-:W-:Y:S01]  /*08e0*/  IMAD.SHL.U32 R6, R16, 0x2, RZ ;  /* 0x0000000210067824 */ /* 0x000fe200078e00ff */
[----:B------:R-:W-:-:S02]  /*08f0*/  SHF.R.U32.HI R18, RZ, 0x2, R23 ;  /* 0x00000002ff127819 */ /* 0x000fc40000011617 */
[----:B------:R-:W-:Y:S02]  /*0900*/  LOP3.LUT R31, R15, R4, RZ, 0x3c, !PT ;  /* 0x000000040f1f7212 */ /* 0x000fe400078e3cff */
[----:B------:R-:W-:Y:S01]  /*0910*/  LOP3.LUT R4, R27, 0xff, R14, 0x78, !PT ;  /* 0x000000ff1b047812 */ /* 0x000fe200078e780e */
[----:B------:R-:W-:Y:S01]  /*0920*/  IMAD.X R27, RZ, RZ, RZ, P5 ;  /* 0x000000ffff1b7224 */ /* 0x000fe200028e06ff */
[----:B------:R-:W-:Y:S01]  /*0930*/  IADD3 R15, PT, PT, R2, 0x28, R19 ;  /* 0x00000028020f7810 */ /* 0x000fe20007ffe013 */
[C---:B------:R-:W-:Y:S01]  /*0940*/  IMAD.SHL.U32 R0, R31.reuse, 0x10, RZ ;  /* 0x000000101f007824 */ /* 0x040fe200078e00ff */
[----:B------:R-:W-:Y:S02]  /*0950*/  LEA R20, P4, R4, R4, 0x5 ;  /* 0x0000000404147211 */ /* 0x000fe400078828ff */
[----:B------:R-:W-:Y:S02]  /*0960*/  LOP3.LUT R18, R18, R23, RZ, 0x3c, !PT ;  /* 0x0000001712127212 */ /* 0x000fe400078e3cff */
[----:B------:R-:W-:-:S02]  /*0970*/  LOP3.LUT R17, R31, R0, R6, 0x96, !PT ;  /* 0x000000001f117212 */ /* 0x000fc400078e9606 */
[----:B------:R-:W-:Y:S02]  /*0980*/  LOP3.LUT R0, R20, 0xff, R15, 0x78, !PT ;  /* 0x000000ff14007812 */ /* 0x000fe400078e780f */
[----:B------:R-:W-:Y:S01]  /*0990*/  LOP3.LUT R33, R17, R16, RZ, 0x3c, !PT ;  /* 0x0000001011217212 */ /* 0x000fe200078e3cff */
[----:B------:R-:W-:Y:S01]  /*09a0*/  IMAD.SHL.U32 R17, R18, 0x2, RZ ;  /* 0x0000000212117824 */ /* 0x000fe200078e00ff */
[----:B------:R-:W-:Y:S02]  /*09b0*/  LEA R19, P5, R0, R0, 0x5 ;  /* 0x0000000000137211 */ /* 0x000fe400078a28ff */
[----:B------:R-:W-:Y:S01]  /*09c0*/  IADD3 R16, PT, PT, R2, 0xed, R3 ;  /* 0x000000ed02107810 */ /* 0x000fe20007ffe003 */
[----:B------:R-:W-:Y:S01]  /*09d0*/  IMAD.SHL.U32 R6, R33, 0x10, RZ ;  /* 0x0000001021067824 */ /* 0x000fe200078e00ff */
[----:B------:R-:W-:Y:S02]  /*09e0*/  LEA.HI.X R27, R22, R27, R27, 0x5, P6 ;  /* 0x0000001b161b7211 */ /* 0x000fe400030f2c1b */
[----:B------:R-:W-:-:S02]  /*09f0*/  LOP3.LUT R3, R19, 0xff, R16, 0x78, !PT ;  /* 0x000000ff13037812 */ /* 0x000fc400078e7810 */
[----:B------:R-:W-:Y:S02]  /*0a00*/  LOP3.LUT R19, R33, R6, R17, 0x96, !PT ;  /* 0x0000000621137212 */ /* 0x000fe400078e9611 */
[----:B------:R-:W-:Y:S02]  /*0a10*/  SHF.R.U32.HI R6, RZ, 0x2, R25 ;  /* 0x00000002ff067819 */ /* 0x000fe40000011619 */
[----:B------:R-:W-:Y:S02]  /*0a20*/  LEA R22, P6, R3, R3, 0x5 ;  /* 0x0000000303167211 */ /* 0x000fe400078c28ff */
[----:B------:R-:W-:Y:S02]  /*0a30*/  IADD3 R17, PT, PT, R2, 0xb2, R21 ;  /* 0x000000b202117810 */ /* 0x000fe40007ffe015 */
[----:B------:R-:W-:Y:S02]  /*0a40*/  LOP3.LUT R20, R6, R25, RZ, 0x3c, !PT ;  /* 0x0000001906147212 */ /* 0x000fe400078e3cff */
[----:B------:R-:W-:-:S02]  /*0a50*/  LOP3.LUT R35, R19, R18, RZ, 0x3c, !PT ;  /* 0x0000001213237212 */ /* 0x000fc400078e3cff */
[----:B------:R-:W-:Y:S01]  /*0a60*/  LOP3.LUT R6, R22, 0xff, R17, 0x78, !PT ;  /* 0x000000ff16067812 */ /* 0x000fe200078e7811 */
[----:B------:R-:W-:Y:S01]  /*0a70*/  IMAD.SHL.U32 R19, R20, 0x2, RZ ;  /* 0x0000000214137824 */ /* 0x000fe200078e00ff */
[----:B------:R-:W-:Y:S01]  /*0a80*/  LEA.HI.X R27, R24, R27, R27, 0x5, P0 ;  /* 0x0000001b181b7211 */ /* 0x000fe200000f2c1b */
[C---:B------:R-:W-:Y:S01]  /*0a90*/  IMAD.SHL.U32 R22, R35.reuse, 0x10, RZ ;  /* 0x0000001023167824 */ /* 0x040fe200078e00ff */
[----:B------:R-:W-:Y:S02]  /*0aa0*/  SHF.R.U32.HI R24, RZ, 0x2, R29 ;  /* 0x00000002ff187819 */ /* 0x000fe4000001161d */
[----:B------:R-:W-:Y:S02]  /*0ab0*/  LEA R21, P0, R6, R6, 0x5 ;  /* 0x0000000606157211 */ /* 0x000fe400078028ff */
[----:B------:R-:W-:Y:S02]  /*0ac0*/  LOP3.LUT R19, R35, R22, R19, 0x96, !PT ;  /* 0x0000001623137212 */ /* 0x000fe400078e9613 */
[----:B------:R-:W-:-:S02]  /*0ad0*/  IADD3 R18, PT, PT, R2, 0x77, R23 ;  /* 0x0000007702127810 */ /* 0x000fc40007ffe017 */
[----:B------:R-:W-:Y:S02]  /*0ae0*/  LOP3.LUT R24, R24, R29, RZ, 0x3c, !PT ;  /* 0x0000001d18187212 */ /* 0x000fe400078e3cff */
[----:B------:R-:W-:Y:S02]  /*0af0*/  LOP3.LUT R37, R19, R20, RZ, 0x3c, !PT ;  /* 0x0000001413257212 */ /* 0x000fe400078e3cff */
[----:B------:R-:W-:Y:S01]  /*0b00*/  LOP3.LUT R26, R21, 0xff, R18, 0x78, !PT ;  /* 0x000000ff151a7812 */ /* 0x000fe200078e7812 */
[----:B------:R-:W-:Y:S01]  /*0b10*/  IMAD.SHL.U32 R21, R24, 0x2, RZ ;  /* 0x0000000218157824 */ /* 0x000fe200078e00ff */
[----:B------:R-:W-:Y:S01]  /*0b20*/  SHF.R.U32.HI R22, RZ, 0x2, R31 ;  /* 0x00000002ff167819 */ /* 0x000fe2000001161f */
[----:B------:R-:W-:Y:S01]  /*0b30*/  IMAD.SHL.U32 R20, R37, 0x10, RZ ;  /* 0x0000001025147824 */ /* 0x000fe200078e00ff */
[----:B------:R-:W-:Y:S02]  /*0b40*/  LEA.HI.X R30, R30, R27, R27, 0x5, P1 ;  /* 0x0000001b1e1e7211 */ /* 0x000fe400008f2c1b */
[----:B------:R-:W-:-:S02]  /*0b50*/  LEA R28, P1, R26, R26, 0x5 ;  /* 0x0000001a1a1c7211 */ /* 0x000fc400078228ff */
[----:B------:R-:W-:Y:S02]  /*0b60*/  LOP3.LUT R21, R37, R20, R21, 0x96, !PT ;  /* 0x0000001425157212 */ /* 0x000fe400078e9615 */
[----:B------:R-:W-:Y:S02]  /*0b70*/  IADD3 R19, PT, PT, R2, 0x3c, R25 ;  /* 0x0000003c02137810 */ /* 0x000fe40007ffe019 */
[----:B------:R-:W-:Y:S02]  /*0b80*/  LOP3.LUT R22, R22, R31, RZ, 0x3c, !PT ;  /* 0x0000001f16167212 */ /* 0x000fe400078e3cff */
[----:B------:R-:W-:Y:S02]  /*0b90*/  LOP3.LUT R39, R21, R24, RZ, 0x3c, !PT ;  /* 0x0000001815277212 */ /* 0x000fe400078e3cff */
[----:B------:R-:W-:Y:S01]  /*0ba0*/  LOP3.LUT R27, R28, 0xff, R19, 0x78, !PT ;  /* 0x000000ff1c1b7812 */ /* 0x000fe200078e7813 */
[----:B------:R-:W-:Y:S01]  /*0bb0*/  IMAD.SHL.U32 R21, R22, 0x2, RZ ;  /* 0x0000000216157824 */ /* 0x000fe200078e00ff */
[----:B------:R-:W-:Y:S01]  /*0bc0*/  LEA.HI.X R28, R5, R30, R30, 0x5, P2 ;  /* 0x0000001e051c7211 */ /* 0x000fe200010f2c1e */
[----:B------:R-:W-:Y:S01]  /*0bd0*/  IMAD.SHL.U32 R24, R39, 0x10, RZ ;  /* 0x0000001027187824 */ /* 0x000fe200078e00ff */
[----:B------:R-:W-:-:S02]  /*0be0*/  LEA R5, P2, R27, R27, 0x5 ;  /* 0x0000001b1b057211 */ /* 0x000fc400078428ff */
[----:B------:R-:W-:Y:S02]  /*0bf0*/  LEA.HI.X R41, R7, R28, R28, 0x5, P3 ;  /* 0x0000001c07297211 */ /* 0x000fe400018f2c1c */
[----:B------:R-:W-:Y:S02]  /*0c00*/  LOP3.LUT R7, R39, R24, R21, 0x96, !PT ;  /* 0x0000001827077212 */ /* 0x000fe400078e9615 */
[----:B------:R-:W-:Y:S02]  /*0c10*/  SHF.R.U32.HI R24, RZ, 0x2, R33 ;  /* 0x00000002ff187819 */ /* 0x000fe40000011621 */
[----:B------:R-:W-:Y:S02]  /*0c20*/  IADD3 R20, PT, PT, R2, 0x1, R29 ;  /* 0x0000000102147810 */ /* 0x000fe40007ffe01d */
[----:B------:R-:W-:Y:S02]  /*0c30*/  LOP3.LUT R24, R24, R33, RZ, 0x3c, !PT ;  /* 0x0000002118187212 */ /* 0x000fe400078e3cff */
[----:B------:R-:W-:-:S02]  /*0c40*/  LOP3.LUT R29, R7, R22, RZ, 0x3c, !PT ;  /* 0x00000016071d7212 */ /* 0x000fc400078e3cff */
[----:B------:R-:W-:Y:S01]  /*0c50*/  LOP3.LUT R5, R5, 0xff, R20, 0x78, !PT ;  /* 0x000000ff05057812 */ /* 0x000fe200078e7814 */
[----:B------:R-:W-:Y:S01]  /*0c60*/  IMAD.SHL.U32 R23, R24, 0x2, RZ ;  /* 0x0000000218177824 */ /* 0x000fe200078e00ff */
[----:B------:R-:W-:Y:S01]  /*0c70*/  LEA.HI.X R41, R4, R41, R41, 0x5, P4 ;  /* 0x0000002904297211 */ /* 0x000fe200020f2c29 */
[----:B------:R-:W-:Y:S01]  /*0c80*/  IMAD.SHL.U32 R4, R29, 0x10, RZ ;  /* 0x000000101d047824 */ /* 0x000fe200078e00ff */
[----:B------:R-:W-:Y:S02]  /*0c90*/  LEA R28, P3, R5, R5, 0x5 ;  /* 0x00000005051c7211 */ /* 0x000fe400078628ff */
[----:B------:R-:W-:Y:S02]  /*0ca0*/  IADD3 R21, PT, PT, R2, 0xc6, R31 ;  /* 0x000000c602157810 */ /* 0x000fe40007ffe01f */
[----:B------:R-:W-:Y:S02]  /*0cb0*/  LOP3.LUT R23, R29, R4, R23, 0x96, !PT ;  /* 0x000000041d177212 */ /* 0x000fe400078e9617 */
[----:B------:R-:W-:-:S02]  /*0cc0*/  LOP3.LUT R7, R28, 0xff, R21, 0x78, !PT ;  /* 0x000000ff1c077812 */ /* 0x000fc400078e7815 */
[----:B------:R-:W-:Y:S02]  /*0cd0*/  SHF.R.U32.HI R28, RZ, 0x2, R35 ;  /* 0x00000002ff1c7819 */ /* 0x000fe40000011623 */
[----:B------:R-:W-:Y:S02]  /*0ce0*/  LOP3.LUT R31, R23, R24, RZ, 0x3c, !PT ;  /* 0x00000018171f7212 */ /* 0x000fe400078e3cff */
[----:B------:R-:W-:Y:S02]  /*0cf0*/  LOP3.LUT R28, R28, R35, RZ, 0x3c, !PT ;  /* 0x000000231c1c7212 */ /* 0x000fe400078e3cff */
[----:B------:R-:W-:Y:S02]  /*0d00*/  LEA R25, P4, R7, R7, 0x5 ;  /* 0x0000000707197211 */ /* 0x000fe400078828ff */
[----:B------:R-:W-:Y:S01]  /*0d10*/  IADD3 R22, PT, PT, R2, 0x8b, R33 ;  /* 0x0000008b02167810 */ /* 0x000fe20007ffe021 */
[----:B------:R-:W-:Y:S01]  /*0d20*/  IMAD.SHL.U32 R24, R28, 0x2, RZ ;  /* 0x000000021c187824 */ /* 0x000fe200078e00ff */
[----:B------:R-:W-:Y:S01]  /*0d30*/  LEA.HI.X R34, R0, R41, R41, 0x5, P5 ;  /* 0x0000002900227211 */ /* 0x000fe200028f2c29 */
[----:B------:R-:W-:Y:S01]  /*0d40*/  IMAD.SHL.U32 R0, R31, 0x10, RZ ;  /* 0x000000101f007824 */ /* 0x000fe200078e00ff */
[----:B------:R-:W-:-:S02]  /*0d50*/  LOP3.LUT R4, R25, 0xff, R22, 0x78, !PT ;  /* 0x000000ff19047812 */ /* 0x000fc400078e7816 */
[----:B------:R-:W-:Y:S02]  /*0d60*/  SHF.R.U32.HI R30, RZ, 0x2, R37 ;  /* 0x00000002ff1e7819 */ /* 0x000fe40000011625 */
[----:B------:R-:W-:Y:S02]  /*0d70*/  LOP3.LUT R25, R31, R0, R24, 0x96, !PT ;  /* 0x000000001f197212 */ /* 0x000fe400078e9618 */
[----:B------:R-:W-:Y:S02]  /*0d80*/  LEA R32, P5, R4, R4, 0x5 ;  /* 0x0000000404207211 */ /* 0x000fe400078a28ff */
        /* <DEDUP_REMOVED lines=9> */
[----:B------:R-:W-:Y:S02]  /*0e20*/  LEA.HI.X R35, R6, R35, R35, 0x5, P0 ;  /* 0x0000002306237211 */ /* 0x000fe400000f2c23 */
[----:B------:R-:W-:-:S02]  /*0e30*/  LOP3.LUT R3, R3, 0xff, R24, 0x78, !PT ;  /* 0x000000ff03037812 */ /* 0x000fc400078e7818 */
[----:B------:R-:W-:Y:S02]  /*0e40*/  LOP3.LUT R33, R41, R28, R25, 0x96, !PT ;  /* 0x0000001c29217212 */ /* 0x000fe400078e9619 */
[--C-:B------:R-:W-:Y:S02]  /*0e50*/  SHF.R.U32.HI R6, RZ, 0x2, R39.reuse ;  /* 0x00000002ff067819 */ /* 0x100fe40000011627 */
[----:B------:R-:W-:Y:S02]  /*0e60*/  IADD3 R25, PT, PT, R2, 0xda, R39 ;  /* 0x000000da02197810 */ /* 0x000fe40007ffe027 */
[----:B------:R-:W-:Y:S02]  /*0e70*/  LEA R28, P0, R3, R3, 0x5 ;  /* 0x00000003031c7211 */ /* 0x000fe400078028ff */
[----:B------:R-:W-:Y:S02]  /*0e80*/  LOP3.LUT R39, R6, R39, RZ, 0x3c, !PT ;  /* 0x0000002706277212 */ /* 0x000fe400078e3cff */
[----:B------:R-:W-:-:S02]  /*0e90*/  LOP3.LUT R37, R33, R30, RZ, 0x3c, !PT ;  /* 0x0000001e21257212 */ /* 0x000fc400078e3cff */
[----:B------:R-:W-:Y:S01]  /*0ea0*/  LOP3.LUT R6, R28, 0xff, R25, 0x78, !PT ;  /* 0x000000ff1c067812 */ /* 0x000fe200078e7819 */
[----:B------:R-:W-:Y:S01]  /*0eb0*/  IMAD.SHL.U32 R30, R39, 0x2, RZ ;  /* 0x00000002271e7824 */ /* 0x000fe200078e00ff */
[----:B------:R-:W-:Y:S01]  /*0ec0*/  SHF.R.U32.HI R32, RZ, 0x2, R29 ;  /* 0x00000002ff207819 */ /* 0x000fe2000001161d */
[C---:B------:R-:W-:Y:S01]  /*0ed0*/  IMAD.SHL.U32 R28, R37.reuse, 0x10, RZ ;  /* 0x00000010251c7824 */ /* 0x040fe200078e00ff */
[----:B------:R-:W-:Y:S02]  /*0ee0*/  LEA.HI.X R38, R26, R35, R35, 0x5, P1 ;  /* 0x000000231a267211 */ /* 0x000fe400008f2c23 */
[----:B------:R-:W-:Y:S02]  /*0ef0*/  LOP3.LUT R32, R32, R29, RZ, 0x3c, !PT ;  /* 0x0000001d20207212 */ /* 0x000fe400078e3cff */
[----:B------:R-:W-:Y:S02]  /*0f00*/  LOP3.LUT R28, R37, R28, R30, 0x96, !PT ;  /* 0x0000001c251c7212 */ /* 0x000fe400078e961e */
[----:B------:R-:W-:-:S02]  /*0f10*/  LEA R33, P1, R6, R6, 0x5 ;  /* 0x0000000606217211 */ /* 0x000fc400078228ff */
[----:B------:R-:W-:Y:S02]  /*0f20*/  LOP3.LUT R39, R28, R39, RZ, 0x3c, !PT ;  /* 0x000000271c277212 */ /* 0x000fe400078e3cff */
[----:B------:R-:W-:Y:S01]  /*0f30*/  IADD3 R26, PT, PT, R2, 0x9f, R29 ;  /* 0x0000009f021a7810 */ /* 0x000fe20007ffe01d */
[----:B------:R-:W-:Y:S01]  /*0f40*/  IMAD.SHL.U32 R29, R32, 0x2, RZ ;  /* 0x00000002201d7824 */ /* 0x000fe200078e00ff */
[----:B------:R-:W-:Y:S01]  /*0f50*/  SHF.R.U32.HI R30, RZ, 0x2, R31 ;  /* 0x00000002ff1e7819 */ /* 0x000fe2000001161f */
[----:B------:R-:W-:Y:S01]  /*0f60*/  IMAD.SHL.U32 R28, R39, 0x10, RZ ;  /* 0x00000010271c7824 */ /* 0x000fe200078e00ff */
[----:B------:R-:W-:Y:S02]  /*0f70*/  LOP3.LUT R33, R33, 0xff, R26, 0x78, !PT ;  /* 0x000000ff21217812 */ /* 0x000fe400078e781a */
[----:B------:R-:W-:Y:S02]  /*0f80*/  LEA.HI.X R38, R27, R38, R38, 0x5, P2 ;  /* 0x000000261b267211 */ /* 0x000fe400010f2c26 */
[----:B------:R-:W-:-:S02]  /*0f90*/  LOP3.LUT R29, R39, R28, R29, 0x96, !PT ;  /* 0x0000001c271d7212 */ /* 0x000fc400078e961d */
[----:B------:R-:W-:Y:S02]  /*0fa0*/  LEA R36, P2, R33, R33, 0x5 ;  /* 0x0000002121247211 */ /* 0x000fe400078428ff */
[----:B------:R-:W-:Y:S02]  /*0fb0*/  IADD3 R27, PT, PT, R2, 0x64, R31 ;  /* 0x00000064021b7810 */ /* 0x000fe40007ffe01f */
[----:B------:R-:W-:Y:S02]  /*0fc0*/  LOP3.LUT R30, R30, R31, RZ, 0x3c, !PT ;  /* 0x0000001f1e1e7212 */ /* 0x000fe400078e3cff */
[----:B------:R-:W-:Y:S02]  /*0fd0*/  LOP3.LUT R35, R29, R32, RZ, 0x3c, !PT ;  /* 0x000000201d237212 */ /* 0x000fe400078e3cff */
[----:B------:R-:W-:Y:S02]  /*0fe0*/  LOP3.LUT R36, R36, 0xff, R27, 0x78, !PT ;  /* 0x000000ff24247812 */ /* 0x000fe400078e781b */
[----:B------:R-:W-:Y:S01]  /*0ff0*/  LEA.HI.X R38, R5, R38, R38, 0x5, P3 ;  /* 0x0000002605267211 */ /* 0x000fe200018f2c26 */
[----:B------:R-:W-:Y:S01]  /*1000*/  IMAD.SHL.U32 R5, R30, 0x2, RZ ;  /* 0x000000021e057824 */ /* 0x000fe200078e00ff */
[----:B------:R-:W-:Y:S01]  /*1010*/  LEA R29, P3, R36, R36, 0x5 ;  /* 0x00000024241d7211 */ /* 0x000fe200078628ff */
[----:B------:R-:W-:Y:S01]  /*1020*/  IMAD.SHL.U32 R32, R35, 0x10, RZ ;  /* 0x0000001023207824 */ /* 0x000fe200078e00ff */
[----:B------:R-:W-:-:S02]  /*1030*/  IADD3 R28, PT, PT, R2, 0x29, R41 ;  /* 0x00000029021c7810 */ /* 0x000fc40007ffe029 */
[----:B------:R-:W-:Y:S02]  /*1040*/  LEA.HI.X R31, R7, R38, R38, 0x5, P4 ;  /* 0x00000026071f7211 */ /* 0x000fe400020f2c26 */
[----:B------:R-:W-:Y:S02]  /*1050*/  LOP3.LUT R34, R29, 0xff, R28, 0x78, !PT ;  /* 0x000000ff1d227812 */ /* 0x000fe400078e781c */
[----:B------:R-:W-:Y:S02]  /*1060*/  SHF.R.U32.HI R38, RZ, 0x2, R41 ;  /* 0x00000002ff267819 */ /* 0x000fe40000011629 */
[----:B------:R-:W-:Y:S02]  /*1070*/  LOP3.LUT R5, R35, R32, R5, 0x96, !PT ;  /* 0x0000002023057212 */ /* 0x000fe400078e9605 */
[----:B------:R-:W-:Y:S02]  /*1080*/  LEA R32, P4, R34, R34, 0x5 ;  /* 0x0000002222207211 */ /* 0x000fe400078828ff */
[----:B------:R-:W-:-:S02]  /*1090*/  IADD3 R29, PT, PT, R2, 0xee, R37 ;  /* 0x000000ee021d7810 */ /* 0x000fc40007ffe025 */
[----:B------:R-:W-:Y:S02]  /*10a0*/  LOP3.LUT R38, R38, R41, RZ, 0x3c, !PT ;  /* 0x0000002926267212 */ /* 0x000fe400078e3cff */
[----:B------:R-:W-:Y:S02]  /*10b0*/  LOP3.LUT R7, R5, R30, RZ, 0x3c, !PT ;  /* 0x0000001e05077212 */ /* 0x000fe400078e3cff */
[----:B------:R-:W-:Y:S01]  /*10c0*/  LEA.HI.X R41, R4, R31, R31, 0x5, P5 ;  /* 0x0000001f04297211 */ /* 0x000fe200028f2c1f */
[----:B------:R-:W-:Y:S01]  /*10d0*/  IMAD.SHL.U32 R5, R38, 0x2, RZ ;  /* 0x0000000226057824 */ /* 0x000fe200078e00ff */
[----:B------:R-:W-:Y:S01]  /*10e0*/  LOP3.LUT R4, R32, 0xff, R29, 0x78, !PT ;  /* 0x000000ff20047812 */ /* 0x000fe200078e781d */
[----:B------:R-:W-:Y:S01]  /*10f0*/  IMAD.SHL.U32 R32, R7, 0x10, RZ ;  /* 0x0000001007207824 */ /* 0x000fe200078e00ff */
[----:B------:R-:W-:Y:S02]  /*1100*/  SHF.R.U32.HI R40, RZ, 0x2, R37 ;  /* 0x00000002ff287819 */ /* 0x000fe40000011625 */
[----:B------:R-:W-:-:S02]  /*1110*/  LEA R31, P5, R4, R4, 0x5 ;  /* 0x00000004041f7211 */ /* 0x000fc400078a28ff */
[----:B------:R-:W-:Y:S02]  /*1120*/  LOP3.LUT R5, R7, R32, R5, 0x96, !PT ;  /* 0x0000002007057212 */ /* 0x000fe400078e9605 */
[----:B------:R-:W-:Y:S02]  /*1130*/  LOP3.LUT R40, R40, R37, RZ, 0x3c, !PT ;  /* 0x0000002528287212 */ /* 0x000fe400078e3cff */
[----:B------:R-:W-:Y:S02]  /*1140*/  LOP3.LUT R5, R5, R38, RZ, 0x3c, !PT ;  /* 0x0000002605057212 */ /* 0x000fe400078e3cff */
[----:B------:R-:W-:Y:S01]  /*1150*/  LEA.HI.X R38, R0, R41, R41, 0x5, P6 ;  /* 0x0000002900267211 */ /* 0x000fe200030f2c29 */
[----:B------:R-:W-:Y:S01]  /*1160*/  IMAD.SHL.U32 R32, R40, 0x2, RZ ;  /* 0x0000000228207824 */ /* 0x000fe200078e00ff */
[----:B------:R-:W-:Y:S01]  /*1170*/  IADD3 R30, PT, PT, R2, 0xb3, R39 ;  /* 0x000000b3021e7810 */ /* 0x000fe20007ffe027 */
[----:B------:R-:W-:Y:S01]  /*1180*/  IMAD.SHL.U32 R0, R5, 0x10, RZ ;  /* 0x0000001005007824 */ /* 0x000fe200078e00ff */
[----:B------:R-:W-:-:S02]  /*1190*/  LEA.HI.X R41, R3, R38, R38, 0x5, P0 ;  /* 0x0000002603297211 */ /* 0x000fc400000f2c26 */
[----:B------:R-:W-:Y:S02]  /*11a0*/  SHF.R.U32.HI R38, RZ, 0x2, R39 ;  /* 0x00000002ff267819 */ /* 0x000fe40000011627 */
[----:B------:R-:W-:Y:S02]  /*11b0*/  LOP3.LUT R3, R5, R0, R32, 0x96, !PT ;  /* 0x0000000005037212 */ /* 0x000fe400078e9620 */
[----:B------:R-:W-:Y:S02]  /*11c0*/  LEA.HI.X R6, R6, R41, R41, 0x5, P1 ;  /* 0x0000002906067211 */ /* 0x000fe400008f2c29 */
[----:B------:R-:W-:Y:S02]  /*11d0*/  LOP3.LUT R38, R38, R39, RZ, 0x3c, !PT ;  /* 0x0000002726267212 */ /* 0x000fe400078e3cff */
[----:B------:R-:W-:Y:S02]  /*11e0*/  LOP3.LUT R3, R3, R40, RZ, 0x3c, !PT ;  /* 0x0000002803037212 */ /* 0x000fe400078e3cff */
[----:B------:R-:W-:Y:S01]  /*11f0*/  LEA.HI.X R33, R33, R6, R6, 0x5, P2 ;  /* 0x0000000621217211 */ /* 0x000fe200010f2c06 */
[----:B------:R-:W-:Y:S01]  /*1200*/  IMAD.SHL.U32 R6, R38, 0x2, RZ ;  /* 0x0000000226067824 */ /* 0x000fe200078e00ff */
[----:B------:R-:W-:Y:S01]  /*1210*/  LOP3.LUT R37, R31, 0xff, R30, 0x78, !PT ;  /* 0x000000ff1f257812 */ /* 0x000fe200078e781e */
[----:B------:R-:W-:Y:S01]  /*1220*/  IMAD.SHL.U32 R0, R3, 0x10, RZ ;  /* 0x0000001003007824 */ /* 0x000fe200078e00ff */
[----:B------:R-:W-:-:S02]  /*1230*/  IADD3 R31, PT, PT, R2, 0x78, R35 ;  /* 0x00000078021f7810 */ /* 0x000fc40007ffe023 */
[----:B------:R-:W-:Y:S02]  /*1240*/  LEA R44, P6, R37, R37, 0x5 ;  /* 0x00000025252c7211 */ /* 0x000fe400078c28ff */
[----:B------:R-:W-:Y:S02]  /*1250*/  LEA.HI.X R45, R36, R33, R33, 0x5, P3 ;  /* 0x00000021242d7211 */ /* 0x000fe400018f2c21 */
[----:B------:R-:W-:Y:S02]  /*1260*/  SHF.R.U32.HI R36, RZ, 0x2, R35 ;  /* 0x00000002ff247819 */ /* 0x000fe40000011623 */
[----:B------:R-:W-:Y:S02]  /*1270*/  LOP3.LUT R39, R3, R0, R6, 0x96, !PT ;  /* 0x0000000003277212 */ /* 0x000fe400078e9606 */
[----:B------:R-:W-:Y:S02]  /*1280*/  LOP3.LUT R44, R44, 0xff, R31, 0x78, !PT ;  /* 0x000000ff2c2c7812 */ /* 0x000fe400078e781f */
[----:B------:R-:W-:-:S02]  /*1290*/  LOP3.LUT R36, R36, R35, RZ, 0x3c, !PT ;  /* 0x0000002324247212 */ /* 0x000fc400078e3cff */
[----:B------:R-:W-:Y:S02]  /*12a0*/  LOP3.LUT R39, R39, R38, RZ, 0x3c, !PT ;  /* 0x0000002627277212 */ /* 0x000fe400078e3cff */
[----:B------:R-:W-:Y:S01]  /*12b0*/  LEA R43, P0, R44, R44, 0x5 ;  /* 0x0000002c2c2b7211 */ /* 0x000fe200078028ff */
[----:B------:R-:W-:Y:S01]  /*12c0*/  IMAD.SHL.U32 R6, R36, 0x2, RZ ;  /* 0x0000000224067824 */ /* 0x000fe200078e00ff */
[--C-:B------:R-:W-:Y:S01]  /*12d0*/  IADD3 R32, PT, PT, R2, 0x3d, R7.reuse ;  /* 0x0000003d02207810 */ /* 0x100fe20007ffe007 */
[----:B------:R-:W-:Y:S01]  /*12e0*/  IMAD.SHL.U32 R0, R39, 0x10, RZ ;  /* 0x0000001027007824 */ /* 0x000fe200078e00ff */
[----:B------:R-:W-:Y:S02]  /*12f0*/  SHF.R.U32.HI R38, RZ, 0x2, R7 ;  /* 0x00000002ff267819 */ /* 0x000fe40000011607 */
[----:B------:R-:W-:Y:S02]  /*1300*/  LOP3.LUT R43, R43, 0xff, R32, 0x78, !PT ;  /* 0x000000ff2b2b7812 */ /* 0x000fe400078e7820 */
[----:B------:R-:W-:-:S02]  /*1310*/  LEA.HI.X R45, R34, R45, R45, 0x5, P4 ;  /* 0x0000002d222d7211 */ /* 0x000fc400020f2c2d */
[----:B------:R-:W-:Y:S02]  /*1320*/  LOP3.LUT R35, R39, R0, R6, 0x96, !PT ;  /* 0x0000000027237212 */ /* 0x000fe400078e9606 */
[----:B------:R-:W-:Y:S02]  /*1330*/  LEA R42, P1, R43, R43, 0x5 ;  /* 0x0000002b2b2a7211 */ /* 0x000fe400078228ff */
[----:B------:R-:W-:Y:S02]  /*1340*/  IADD3 R33, PT, PT, R2, 0x2, R5 ;  /* 0x0000000202217810 */ /* 0x000fe40007ffe005 */
[----:B------:R-:W-:Y:S02]  /*1350*/  LOP3.LUT R38, R38, R7, RZ, 0x3c, !PT ;  /* 0x0000000726267212 */ /* 0x000fe400078e3cff */
[----:B------:R-:W-:Y:S01]  /*1360*/  LEA.HI.X R4, R4, R45, R45, 0x5, P5 ;  /* 0x0000002d04047211 */ /* 0x000fe200028f2c2d */
[----:B------:R-:W-:Y:S01]  /*1370*/  IMAD.MOV.U32 R45, RZ, RZ, 0xc63 ;  /* 0x00000c63ff2d7424 */ /* 0x000fe200078e00ff */
[----:B------:R-:W-:-:S02]  /*1380*/  LOP3.LUT R7, R35, R36, RZ, 0x3c, !PT ;  /* 0x0000002423077212 */ /* 0x000fc400078e3cff */
[----:B------:R-:W-:Y:S02]  /*1390*/  LOP3.LUT R42, R42, 0xff, R33, 0x78, !PT ;  /* 0x000000ff2a2a7812 */ /* 0x000fe400078e7821 */
[----:B------:R-:W-:Y:S01]  /*13a0*/  LEA.HI.X R37, R37, R4, R4, 0x5, P6 ;  /* 0x0000000425257211 */ /* 0x000fe200030f2c04 */
[----:B------:R-:W-:Y:S01]  /*13b0*/  IMAD.SHL.U32 R4, R38, 0x2, RZ ;  /* 0x0000000226047824 */ /* 0x000fe200078e00ff */
[----:B------:R-:W-:Y:S01]  /*13c0*/  LEA R41, P2, R42, R42, 0x5 ;  /* 0x0000002a2a297211 */ /* 0x000fe200078428ff */
[----:B------:R-:W-:Y:S01]  /*13d0*/  IMAD.SHL.U32 R0, R7, 0x10, RZ ;  /* 0x0000001007007824 */ /* 0x000fe200078e00ff */
[----:B------:R-:W-:Y:S02]  /*13e0*/  IADD3 R34, PT, PT, R2, 0xc7, R3 ;  /* 0x000000c702227810 */ /* 0x000fe40007ffe003 */
[----:B------:R-:W-:Y:S01]  /*13f0*/  LEA.HI.X R36, R44, R37, R37, 0x5, P0 ;  /* 0x000000252c247211 */ /* 0x000fe200000f2c25 */
[----:B------:R-:W-:Y:S01]  /*1400*/  IMAD.MOV.U32 R44, RZ, RZ, -0x2c23e982 ;  /* 0xd3dc167eff2c7424 */ /* 0x000fe200078e00ff */
        /* <DEDUP_REMOVED lines=11> */
[----:B------:R-:W-:Y:S02]  /*14c0*/  LEA R39, P0, R40, R40, 0x5 ;  /* 0x0000002828277211 */ /* 0x000fe400078028ff */
[----:B------:R-:W-:Y:S02]  /*14d0*/  IADD3 R36, PT, PT, R2, 0x51, R7 ;  /* 0x0000005102247810 */ /* 0x000fe40007ffe007 */
[----:B------:R-:W-:Y:S02]  /*14e0*/  LOP3.LUT R5, R37, R0, R4, 0x96, !PT ;  /* 0x0000000025057212 */ /* 0x000fe400078e9604 */
[----:B------:R-:W-:-:S02]  /*14f0*/  LOP3.LUT R39, R39, 0xff, R36, 0x78, !PT ;  /* 0x000000ff27277812 */ /* 0x000fc400078e7824 */
[----:B------:R-:W-:Y:S02]  /*1500*/  SHF.R.U32.HI R0, RZ, 0x2, R3 ;  /* 0x00000002ff007819 */ /* 0x000fe40000011603 */
[----:B------:R-:W-:Y:S02]  /*1510*/  LEA R4, P1, R39, R39, 0x5 ;  /* 0x0000002727047211 */ /* 0x000fe400078228ff */
[----:B------:R-:W-:Y:S02]  /*1520*/  IADD3 R37, PT, PT, R2, 0x16, R37 ;  /* 0x0000001602257810 */ /* 0x000fe40007ffe025 */
[----:B------:R-:W-:Y:S02]  /*1530*/  LOP3.LUT R0, R0, R3, RZ, 0x3c, !PT ;  /* 0x0000000300007212 */ /* 0x000fe400078e3cff */
[----:B------:R-:W-:Y:S02]  /*1540*/  LOP3.LUT R5, R5, R6, RZ, 0x3c, !PT ;  /* 0x0000000605057212 */ /* 0x000fe400078e3cff */
[----:B------:R-:W-:Y:S01]  /*1550*/  LEA.HI.X R38, R42, R43, R43, 0x5, P2 ;  /* 0x0000002b2a267211 */ /* 0x000fe200010f2c2b */
[----:B------:R-:W-:Y:S01]  /*1560*/  IMAD.SHL.U32 R3, R0, 0x2, RZ ;  /* 0x0000000200037824 */ /* 0x000fe200078e00ff */
[----:B------:R-:W-:Y:S01]  /*1570*/  LOP3.LUT R6, R4, 0xff, R37, 0x78, !PT ;  /* 0x000000ff04067812 */ /* 0x000fe200078e7825 */
[----:B------:R-:W-:Y:S01]  /*1580*/  IMAD.SHL.U32 R4, R5, 0x10, RZ ;  /* 0x0000001005047824 */ /* 0x000fe200078e00ff */
[----:B------:R-:W-:-:S02]  /*1590*/  LEA.HI.X R7, R41, R38, R38, 0x5, P3 ;  /* 0x0000002629077211 */ /* 0x000fc400018f2c26 */
[----:B------:R-:W-:Y:S02]  /*15a0*/  IADD3 R38, PT, PT, R2, 0xdb, R5 ;  /* 0x000000db02267810 */ /* 0x000fe40007ffe005 */
[----:B------:R-:W-:Y:S02]  /*15b0*/  LEA.HI.X R40, R40, R7, R7, 0x5, P0 ;  /* 0x0000000728287211 */ /* 0x000fe400000f2c07 */
[----:B------:R-:W-:Y:S02]  /*15c0*/  LEA R7, P0, R6, R6, 0x5 ;  /* 0x0000000606077211 */ /* 0x000fe400078028ff */
[----:B------:R-:W-:Y:S01]  /*15d0*/  LOP3.LUT R3, R5, R4, R3, 0x96, !PT ;  /* 0x0000000405037212 */ /* 0x000fe200078e9603 */
[----:B------:R-:W-:Y:S01]  /*15e0*/  IMAD.MOV.U32 R4, RZ, RZ, -0x299ae3d4 ;  /* 0xd6651c2cff047424 */ /* 0x000fe200078e00ff */
[----:B------:R-:W-:Y:S02]  /*15f0*/  LEA.HI.X R5, R39, R40, R40, 0x5, P1 ;  /* 0x0000002827057211 */ /* 0x000fe400008f2c28 */
[----:B------:R-:W-:Y:S01]  /*1600*/  LOP3.LUT R66, R7, 0xff, R38, 0x78, !PT ;  /* 0x000000ff07427812 */ /* 0x000fe200078e7826 */
[----:B------:R-:W-:Y:S01]  /*1610*/  IMAD.MOV.U32 R7, RZ, RZ, -0x4f237bb2 ;  /* 0xb0dc844eff077424 */ /* 0x000fe200078e00ff */
[----:B------:R-:W-:-:S02]  /*1620*/  LOP3.LUT R3, R3, R0, RZ, 0x3c, !PT ;  /* 0x0000000003037212 */ /* 0x000fc400078e3cff */
[----:B------:R-:W-:Y:S01]  /*1630*/  LEA.HI.X R5, R6, R5, R5, 0x5, P0 ;  /* 0x0000000506057211 */ /* 0x000fe200000f2c05 */
[----:B------:R-:W-:Y:S01]  /*1640*/  IMAD.MOV.U32 R6, RZ, RZ, 0xdaa96f5 ;  /* 0x0daa96f5ff067424 */ /* 0x000fe200078e00ff */
[----:B------:R-:W-:Y:S02]  /*1650*/  LEA R0, P0, R66, R66, 0x5 ;  /* 0x0000004242007211 */ /* 0x000fe400078028ff */
[----:B------:R-:W-:Y:S01]  /*1660*/  IADD3 R39, PT, PT, R2, 0xa0, R3 ;  /* 0x000000a002277810 */ /* 0x000fe20007ffe003 */
[----:B------:R-:W-:Y:S01]  /*1670*/  IMAD.MOV.U32 R2, RZ, RZ, -0x3de0e376 ;  /* 0xc21f1c8aff027424 */ /* 0x000fe200078e00ff */
[----:B------:R-:W-:Y:S02]  /*1680*/  LEA.HI.X R66, R66, R5, R5, 0x5, P0 ;  /* 0x0000000542427211 */ /* 0x000fe400000f2c05 */
[----:B------:R-:W-:-:S03]  /*1690*/  LOP3.LUT R67, R0, 0xff, R39, 0x78, !PT ;  /* 0x000000ff00437812 */ /* 0x000fc600078e7827 */
[C---:B------:R-:W-:Y:S02]  /*16a0*/  IMAD R0, R66.reuse, -0x3d5d6597, RZ ;  /* 0xc2a29a6942007824 */ /* 0x040fe400078e02ff */
[----:B------:R-:W-:Y:S02]  /*16b0*/  IMAD R5, R66, 0x41c64e6d, RZ ;  /* 0x41c64e6d42057824 */ /* 0x000fe400078e02ff */
[----:B------:R-:W-:-:S04]  /*16c0*/  IMAD.WIDE.U32 R72, R67, 0x41c64e6d, R72 ;  /* 0x41c64e6d43487825 */ /* 0x000fc800078e0048 */
[----:B------:R-:W-:-:S04]  /*16d0*/  IMAD.WIDE.U32 R44, R67, -0x3d5d6597, R44 ;  /* 0xc2a29a69432c7825 */ /* 0x000fc800078e002c */
[----:B------:R-:W-:Y:S02]  /*16e0*/  IMAD R3, R67, 0x10e64d70, R0 ;  /* 0x10e64d7043037824 */ /* 0x000fe400078e0200 */
[----:B------:R-:W-:Y:S02]  /*16f0*/  IMAD.IADD R5, R73, 0x1, R5 ;  /* 0x0000000149057824 */ /* 0x000fe400078e0205 */
[----:B------:R-:W-:Y:S02]  /*1700*/  IMAD.IADD R3, R45, 0x1, R3 ;  /* 0x000000012d037824 */ /* 0x000fe400078e0203 */
[----:B------:R-:W-:Y:S01]  /*1710*/  IMAD R40, R66, -0x11f980ef, RZ ;  /* 0xee067f1142287824 */ /* 0x000fe200078e02ff */
[--C-:B------:R-:W-:Y:S01]  /*1720*/  SHF.R.U64 R43, R72, 0x1, R5.reuse ;  /* 0x00000001482b7819 */ /* 0x100fe20000001205 */
[----:B------:R-:W-:Y:S01]  /*1730*/  IMAD R0, R66, -0x7f82434b, RZ ;  /* 0x807dbcb542007824 */ /* 0x000fe200078e02ff */
[----:B------:R-:W-:Y:S01]  /*1740*/  SHF.R.U64 R72, R72, 0x2, R5 ;  /* 0x0000000248487819 */ /* 0x000fe20000001205 */
[----:B------:R-:W-:Y:S01]  /*1750*/  IMAD.MOV.U32 R5, RZ, RZ, 0x7d73c639 ;  /* 0x7d73c639ff057424 */ /* 0x000fe200078e00ff */
[--C-:B------:R-:W-:Y:S01]  /*1760*/  SHF.R.U64 R65, R44, 0x2, R3.reuse ;  /* 0x000000022c417819 */ /* 0x100fe20000001203 */
[----:B------:R-:W-:Y:S01]  /*1770*/  IMAD R42, R66, -0x145eb7c3, RZ ;  /* 0xeba1483d422a7824 */ /* 0x000fe200078e02ff */
[----:B------:R-:W-:Y:S01]  /*1780*/  SHF.R.U64 R44, R44, 0x3, R3 ;  /* 0x000000032c2c7819 */ /* 0x000fe20000001203 */
[----:B------:R-:W-:Y:S01]  /*1790*/  IMAD.MOV.U32 R3, RZ, RZ, -0x5bf50056 ;  /* 0xa40affaaff037424 */ /* 0x000fe200078e00ff */
[----:B------:R-:W-:Y:S01]  /*17a0*/  LOP3.LUT R43, R72, R43, RZ, 0x3c, !PT ;  /* 0x0000002b482b7212 */ /* 0x000fe200078e3cff */
[----:B------:R-:W-:Y:S01]  /*17b0*/  IMAD R46, R66, -0x2c23a807, RZ ;  /* 0xd3dc57f9422e7824 */ /* 0x000fe200078e02ff */
[----:B------:R-:W-:Y:S01]  /*17c0*/  LOP3.LUT R44, R44, R65, RZ, 0x3c, !PT ;  /* 0x000000412c2c7212 */ /* 0x000fe200078e3cff */
[----:B------:R-:W-:-:S04]  /*17d0*/  IMAD.WIDE.U32 R4, R67, -0x11f980ef, R4 ;  /* 0xee067f1143047825 */ /* 0x000fc800078e0004 */
[C---:B------:R-:W-:Y:S02]  /*17e0*/  IMAD R63, R67.reuse, 0x47d11f2e, R40 ;  /* 0x47d11f2e433f7824 */ /* 0x040fe400078e0228 */
[----:B------:R-:W-:-:S04]  /*17f0*/  IMAD.WIDE.U32 R70, R67, -0x7f82434b, R70 ;  /* 0x807dbcb543467825 */ /* 0x000fc800078e0046 */
[C---:B------:R-:W-:Y:S02]  /*1800*/  IMAD R41, R67.reuse, -0x1bb6d8b8, R0 ;  /* 0xe449274843297824 */ /* 0x040fe400078e0200 */
[----:B------:R-:W-:-:S04]  /*1810*/  IMAD.WIDE.U32 R6, R67, -0x145eb7c3, R6 ;  /* 0xeba1483d43067825 */ /* 0x000fc800078e0006 */
[C---:B------:R-:W-:Y:S02]  /*1820*/  IMAD R47, R67.reuse, 0x544652ca, R42 ;  /* 0x544652ca432f7824 */ /* 0x040fe400078e022a */
[----:B------:R-:W-:-:S04]  /*1830*/  IMAD.WIDE.U32 R2, R67, -0x2c23a807, R2 ;  /* 0xd3dc57f943027825 */ /* 0x000fc800078e0002 */
[----:B------:R-:W-:Y:S02]  /*1840*/  IMAD R55, R67, -0x220eb9ba, R46 ;  /* 0xddf1464643377824 */ /* 0x000fe400078e022e */
[----:B------:R-:W-:Y:S02]  /*1850*/  IMAD.IADD R63, R5, 0x1, R63 ;  /* 0x00000001053f7824 */ /* 0x000fe400078e023f */
[----:B------:R-:W-:Y:S02]  /*1860*/  IMAD.IADD R41, R71, 0x1, R41 ;  /* 0x0000000147297824 */ /* 0x000fe400078e0229 */
[----:B------:R-:W-:Y:S01]  /*1870*/  IMAD.IADD R5, R7, 0x1, R47 ;  /* 0x0000000107057824 */ /* 0x000fe200078e022f */
[----:B------:R-:W-:Y:S01]  /*1880*/  SHF.R.U64 R46, R4, 0x4, R63 ;  /* 0x00000004042e7819 */ /* 0x000fe2000000123f */
[----:B------:R-:W-:Y:S01]  /*1890*/  IMAD.IADD R55, R3, 0x1, R55 ;  /* 0x0000000103377824 */ /* 0x000fe200078e0237 */
[----:B------:R-:W-:Y:S01]  /*18a0*/  SHF.R.U64 R45, R70, 0x3, R41 ;  /* 0x00000003462d7819 */ /* 0x000fe20000001229 */
[----:B------:R-:W-:Y:S01]  /*18b0*/  IMAD R40, R66, 0xffa0f0d, RZ ;  /* 0x0ffa0f0d42287824 */ /* 0x000fe200078e02ff */
[----:B------:R-:W-:Y:S01]  /*18c0*/  SHF.R.U64 R51, R6, 0x5, R5 ;  /* 0x0000000506337819 */ /* 0x000fe20000001205 */
[----:B------:R-:W-:Y:S01]  /*18d0*/  IMAD R42, R66, -0x10e3a177, RZ ;  /* 0xef1c5e89422a7824 */ /* 0x000fe200078e02ff */
[----:B------:R-:W-:Y:S01]  /*18e0*/  SHF.R.U64 R70, R70, 0x4, R41 ;  /* 0x0000000446467819 */ /* 0x000fe20000001229 */
[----:B------:R-:W-:Y:S01]  /*18f0*/  IMAD.WIDE.U32 R52, R67, 0xffa0f0d, R52 ;  /* 0x0ffa0f0d43347825 */ /* 0x000fe200078e0034 */
[----:B------:R-:W-:-:S02]  /*1900*/  SHF.R.U64 R63, R4, 0x5, R63 ;  /* 0x00000005043f7819 */ /* 0x000fc4000000123f */
[----:B------:R-:W-:Y:S01]  /*1910*/  SHF.R.U64 R6, R6, 0x6, R5 ;  /* 0x0000000606067819 */ /* 0x000fe20000001205 */
[----:B------:R-:W-:Y:S01]  /*1920*/  IMAD.MOV.U32 R4, RZ, RZ, 0x20da7756 ;  /* 0x20da7756ff047424 */ /* 0x000fe200078e00ff */
[C-C-:B------:R-:W-:Y:S01]  /*1930*/  SHF.R.U64 R0, R2.reuse, 0x6, R55.reuse ;  /* 0x0000000602007819 */ /* 0x140fe20000001237 */
[----:B------:R-:W-:Y:S01]  /*1940*/  IMAD.MOV.U32 R5, RZ, RZ, -0x31cc3913 ;  /* 0xce33c6edff057424 */ /* 0x000fe200078e00ff */
[----:B------:R-:W-:Y:S01]  /*1950*/  SHF.R.U64 R55, R2, 0x7, R55 ;  /* 0x0000000702377819 */ /* 0x000fe20000001237 */
[----:B------:R-:W-:Y:S01]  /*1960*/  IMAD R41, R67, -0x28e900bb, R40 ;  /* 0xd716ff4543297824 */ /* 0x000fe200078e0228 */
[----:B------:R-:W-:Y:S01]  /*1970*/  LOP3.LUT R46, R63, R46, RZ, 0x3c, !PT ;  /* 0x0000002e3f2e7212 */ /* 0x000fe200078e3cff */
[----:B------:R-:W-:Y:S01]  /*1980*/  IMAD.MOV.U32 R2, RZ, RZ, -0x501acc29 ;  /* 0xafe533d7ff027424 */ /* 0x000fe200078e00ff */
[----:B------:R-:W-:Y:S01]  /*1990*/  LOP3.LUT R51, R6, R51, RZ, 0x3c, !PT ;  /* 0x0000003306337212 */ /* 0x000fe200078e3cff */
[----:B------:R-:W-:Y:S01]  /*19a0*/  IMAD.MOV.U32 R3, RZ, RZ, -0x5c992bc2 ;  /* 0xa366d43eff037424 */ /* 0x000fe200078e00ff */
[----:B------:R-:W-:Y:S01]  /*19b0*/  LOP3.LUT R55, R55, R0, RZ, 0x3c, !PT ;  /* 0x0000000037377212 */ /* 0x000fe200078e3cff */
[----:B------:R-:W-:Y:S01]  /*19c0*/  IMAD R48, R66, 0x5ad7fe55, RZ ;  /* 0x5ad7fe5542307824 */ /* 0x000fe200078e02ff */
[----:B------:R-:W-:Y:S01]  /*19d0*/  PRMT R0, R46, 0x3340, R51 ;  /* 0x000033402e007816 */ /* 0x000fe20000000033 */
[----:B------:R-:W-:Y:S01]  /*19e0*/  IMAD R50, R66, -0x37cccfcf, RZ ;  /* 0xc833303142327824 */ /* 0x000fe200078e02ff */
[----:B------:R-:W-:Y:S01]  /*19f0*/  LOP3.LUT R45, R70, R45, RZ, 0x3c, !PT ;  /* 0x0000002d462d7212 */ /* 0x000fe200078e3cff */
[----:B------:R-:W-:-:S04]  /*1a00*/  IMAD.WIDE.U32 R4, R67, -0x10e3a177, R4 ;  /* 0xef1c5e8943047825 */ /* 0x000fc800078e0004 */
[----:B------:R-:W-:Y:S02]  /*1a10*/  IMAD R7, R67, -0x70f56b81, R42 ;  /* 0x8f0a947f43077824 */ /* 0x000fe400078e022a */
[----:B------:R-:W-:Y:S02]  /*1a20*/  IMAD.IADD R41, R53, 0x1, R41 ;  /* 0x0000000135297824 */ /* 0x000fe400078e0229 */
[----:B------:R-:W-:-:S04]  /*1a30*/  IMAD.WIDE.U32 R2, R67, 0x5ad7fe55, R2 ;  /* 0x5ad7fe5543027825 */ /* 0x000fc800078e0002 */
[C---:B------:R-:W-:Y:S02]  /*1a40*/  IMAD R47, R67.reuse, 0x77695945, R48 ;  /* 0x77695945432f7824 */ /* 0x040fe400078e0230 */
[----:B------:R-:W-:-:S04]  /*1a50*/  IMAD.WIDE.U32 R60, R67, -0x37cccfcf, R60 ;  /* 0xc8333031433c7825 */ /* 0x000fc800078e003c */
[----:B------:R-:W-:Y:S02]  /*1a60*/  IMAD R49, R67, -0x673cc129, R50 ;  /* 0x98c33ed743317824 */ /* 0x000fe400078e0232 */
[----:B------:R-:W-:Y:S01]  /*1a70*/  IMAD.IADD R7, R5, 0x1, R7 ;  /* 0x0000000105077824 */ /* 0x000fe200078e0207 */
[--C-:B------:R-:W-:Y:S01]  /*1a80*/  SHF.R.U64 R5, R52, 0x1, R41.reuse ;  /* 0x0000000134057819 */ /* 0x100fe20000001229 */
[----:B------:R-:W-:Y:S01]  /*1a90*/  IMAD R48, R66, -0x729f8d23, RZ ;  /* 0x8d6072dd42307824 */ /* 0x000fe200078e02ff */
[----:B------:R-:W-:Y:S01]  /*1aa0*/  SHF.R.U64 R52, R52, 0x2, R41 ;  /* 0x0000000234347819 */ /* 0x000fe20000001229 */
[----:B------:R-:W-:Y:S01]  /*1ab0*/  IMAD.IADD R41, R3, 0x1, R47 ;  /* 0x0000000103297824 */ /* 0x000fe200078e022f */
[C---:B------:R-:W-:Y:S01]  /*1ac0*/  SHF.R.U64 R50, R4.reuse, 0x2, R7 ;  /* 0x0000000204327819 */ /* 0x040fe20000001207 */
[----:B------:R-:W-:Y:S01]  /*1ad0*/  IMAD.IADD R3, R61, 0x1, R49 ;  /* 0x000000013d037824 */ /* 0x000fe200078e0231 */
[----:B------:R-:W-:Y:S01]  /*1ae0*/  SHF.R.U64 R7, R4, 0x3, R7 ;  /* 0x0000000304077819 */ /* 0x000fe20000001207 */
[----:B------:R-:W-:Y:S01]  /*1af0*/  IMAD R54, R66, -0x7701c1e7, RZ ;  /* 0x88fe3e1942367824 */ /* 0x000fe200078e02ff */
[----:B------:R-:W-:Y:S01]  /*1b00*/  SHF.R.U64 R53, R2, 0x3, R41 ;  /* 0x0000000302357819 */ /* 0x000fe20000001229 */
[----:B------:R-:W-:Y:S01]  /*1b10*/  IMAD R58, R66, 0x639143ad, RZ ;  /* 0x639143ad423a7824 */ /* 0x000fe200078e02ff */
[----:B------:R-:W-:Y:S01]  /*1b20*/  SHF.R.U64 R47, R60, 0x4, R3 ;  /* 0x000000043c2f7819 */ /* 0x000fe20000001203 */
[----:B------:R-:W-:Y:S01]  /*1b30*/  IMAD.WIDE.U32 R56, R67, -0x729f8d23, R56 ;  /* 0x8d6072dd43387825 */ /* 0x000fe200078e0038 */
[----:B------:R-:W-:-:S02]  /*1b40*/  SHF.R.U64 R4, R2, 0x4, R41 ;  /* 0x0000000402047819 */ /* 0x000fc40000001229 */
[----:B------:R-:W-:Y:S01]  /*1b50*/  SHF.R.U64 R60, R60, 0x5, R3 ;  /* 0x000000053c3c7819 */ /* 0x000fe20000001203 */
[----:B------:R-:W-:Y:S01]  /*1b60*/  IMAD.MOV.U32 R2, RZ, RZ, 0x261eb2e2 ;  /* 0x261eb2e2ff027424 */ /* 0x000fe200078e00ff */
[----:B------:R-:W-:Y:S01]  /*1b70*/  LOP3.LUT R52, R52, R5, RZ, 0x3c, !PT ;  /* 0x0000000534347212 */ /* 0x000fe200078e3cff */
[----:B------:R-:W-:Y:S01]  /*1b80*/  IMAD.MOV.U32 R3, RZ, RZ, -0x6067a536 ;  /* 0x9f985acaff037424 */ /* 0x000fe200078e00ff */
[----:B------:R-:W-:Y:S01]  /*1b90*/  LOP3.LUT R47, R60, R47, RZ, 0x3c, !PT ;  /* 0x0000002f3c2f7212 */ /* 0x000fe200078e3cff */
[----:B------:R-:W-:Y:S01]  /*1ba0*/  IMAD R61, R67, -0x12fea84d, R48 ;  /* 0xed0157b3433d7824 */ /* 0x000fe200078e0230 */
[----:B------:R-:W-:Y:S01]  /*1bb0*/  LOP3.LUT R50, R7, R50, RZ, 0x3c, !PT ;  /* 0x0000003207327212 */ /* 0x000fe200078e3cff */
[C---:B------:R-:W-:Y:S01]  /*1bc0*/  IMAD.WIDE.U32 R2, R67.reuse, -0x7701c1e7, R2 ;  /* 0x88fe3e1943027825 */ /* 0x040fe200078e0002 */
[----:B------:R-:W-:Y:S02]  /*1bd0*/  LOP3.LUT R53, R4, R53, RZ, 0x3c, !PT ;  /* 0x0000003504357212 */ /* 0x000fe400078e3cff */
[----:B------:R-:W-:Y:S01]  /*1be0*/  PRMT R4, R44, 0x3340, R45 ;  /* 0x000033402c047816 */ /* 0x000fe2000000002d */
[C---:B------:R-:W-:Y:S01]  /*1bf0*/  IMAD R49, R67.reuse, -0x41f01db7, R54 ;  /* 0xbe0fe24943317824 */ /* 0x040fe200078e0236 */
[----:B------:R-:W-:Y:S01]  /*1c00*/  PRMT R6, R50, 0x3340, R53 ;  /* 0x0000334032067816 */ /* 0x000fe20000000035 */
[----:B------:R-:W-:-:S04]  /*1c10*/  IMAD.WIDE.U32 R68, R67, 0x639143ad, R68 ;  /* 0x639143ad43447825 */ /* 0x000fc800078e0044 */
[----:B------:R-:W-:Y:S02]  /*1c20*/  IMAD R59, R67, -0x7617b82f, R58 ;  /* 0x89e847d1433b7824 */ /* 0x000fe400078e023a */
[----:B------:R-:W-:Y:S02]  /*1c30*/  IMAD.MOV.U32 R40, RZ, RZ, -0x1986e4d2 ;  /* 0xe6791b2eff287424 */ /* 0x000fe400078e00ff */
[----:B------:R-:W-:Y:S02]  /*1c40*/  IMAD.MOV.U32 R41, RZ, RZ, 0x5790831 ;  /* 0x05790831ff297424 */ /* 0x000fe400078e00ff */
[----:B------:R-:W-:Y:S02]  /*1c50*/  IMAD R42, R66, -0x13b97957, RZ ;  /* 0xec4686a9422a7824 */ /* 0x000fe400078e02ff */
[----:B------:R-:W-:Y:S02]  /*1c60*/  IMAD.IADD R61, R57, 0x1, R61 ;  /* 0x00000001393d7824 */ /* 0x000fe400078e023d */
[----:B------:R-:W-:-:S02]  /*1c70*/  IMAD.IADD R57, R3, 0x1, R49 ;  /* 0x0000000103397824 */ /* 0x000fc400078e0231 */
[----:B------:R-:W-:Y:S01]  /*1c80*/  IMAD.IADD R3, R69, 0x1, R59 ;  /* 0x0000000145037824 */ /* 0x000fe200078e023b */
[C---:B------:R-:W-:Y:S01]  /*1c90*/  SHF.R.U64 R48, R56.reuse, 0x5, R61 ;  /* 0x0000000538307819 */ /* 0x040fe2000000123d */
[C---:B------:R-:W-:Y:S01]  /*1ca0*/  IMAD.WIDE.U32 R40, R67.reuse, -0x13b97957, R40 ;  /* 0xec4686a943287825 */ /* 0x040fe200078e0028 */
[----:B------:R-:W-:Y:S02]  /*1cb0*/  SHF.R.U64 R61, R56, 0x6, R61 ;  /* 0x00000006383d7819 */ /* 0x000fe4000000123d */
[----:B------:R-:W-:Y:S01]  /*1cc0*/  SHF.R.U64 R59, R68, 0x1, R3 ;  /* 0x00000001443b7819 */ /* 0x000fe20000001203 */
[----:B------:R-:W-:Y:S01]  /*1cd0*/  IMAD R75, R67, 0x34034506, R42 ;  /* 0x34034506434b7824 */ /* 0x000fe200078e022a */
[--C-:B------:R-:W-:Y:S01]  /*1ce0*/  SHF.R.U64 R49, R2, 0x6, R57.reuse ;  /* 0x0000000602317819 */ /* 0x100fe20000001239 */
[----:B------:R-:W-:Y:S01]  /*1cf0*/  IMAD R56, R66, 0x26c4d3f5, RZ ;  /* 0x26c4d3f542387824 */ /* 0x000fe200078e02ff */
[----:B------:R-:W-:Y:S01]  /*1d00*/  SHF.R.U64 R54, R2, 0x7, R57 ;  /* 0x0000000702367819 */ /* 0x000fe20000001239 */
[----:B------:R-:W-:Y:S01]  /*1d10*/  IMAD.IADD R75, R41, 0x1, R75 ;  /* 0x00000001294b7824 */ /* 0x000fe200078e024b */
[----:B------:R-:W-:Y:S01]  /*1d20*/  SHF.R.U64 R68, R68, 0x2, R3 ;  /* 0x0000000244447819 */ /* 0x000fe20000001203 */
[----:B------:R-:W-:Y:S01]  /*1d30*/  IMAD.MOV.U32 R2, RZ, RZ, -0x44933931 ;  /* 0xbb6cc6cfff027424 */ /* 0x000fe200078e00ff */
[----:B------:R-:W-:Y:S01]  /*1d40*/  LOP3.LUT R49, R54, R49, RZ, 0x3c, !PT ;  /* 0x0000003136317212 */ /* 0x000fe200078e3cff */
[----:B------:R-:W-:Y:S01]  /*1d50*/  IMAD.MOV.U32 R3, RZ, RZ, 0x3724b309 ;  /* 0x3724b309ff037424 */ /* 0x000fe200078e00ff */
[C-C-:B------:R-:W-:Y:S01]  /*1d60*/  SHF.R.U64 R58, R40.reuse, 0x2, R75.reuse ;  /* 0x00000002283a7819 */ /* 0x140fe2000000124b */
[C---:B------:R-:W-:Y:S01]  /*1d70*/  IMAD R57, R67.reuse, 0x49c526ad, R56 ;  /* 0x49c526ad43397824 */ /* 0x040fe200078e0238 */
[----:B------:R-:W-:Y:S01]  /*1d80*/  SHF.R.U64 R75, R40, 0x3, R75 ;  /* 0x00000003284b7819 */ /* 0x000fe2000000124b */
[C---:B------:R-:W-:Y:S01]  /*1d90*/  IMAD.WIDE.U32 R2, R67.reuse, 0x26c4d3f5, R2 ;  /* 0x26c4d3f543027825 */ /* 0x040fe200078e0002 */
[----:B------:R-:W-:-:S02]  /*1da0*/  SHF.R.U64 R54, R67, 0x1, R66 ;  /* 0x0000000143367819 */ /* 0x000fc40000001242 */
[----:B------:R-:W-:Y:S01]  /*1db0*/  LOP3.LUT R48, R61, R48, RZ, 0x3c, !PT ;  /* 0x000000303d307212 */ /* 0x000fe200078e3cff */
[----:B------:R-:W-:Y:S01]  /*1dc0*/  IMAD R42, R66, -0x64caacfb, RZ ;  /* 0x9b355305422a7824 */ /* 0x000fe200078e02ff */
[----:B------:R-:W-:Y:S01]  /*1dd0*/  LOP3.LUT R54, R54, R67, RZ, 0x3c, !PT ;  /* 0x0000004336367212 */ /* 0x000fe200078e3cff */
[----:B------:R-:W-:Y:S01]  /*1de0*/  IMAD.MOV.U32 R40, RZ, RZ, 0x3ead62fb ;  /* 0x3ead62fbff287424 */ /* 0x000fe200078e00ff */
[----:B------:R-:W-:Y:S01]  /*1df0*/  LOP3.LUT R58, R75, R58, RZ, 0x3c, !PT ;  /* 0x0000003a4b3a7212 */ /* 0x000fe200078e3cff */
[----:B------:R-:W-:Y:S01]  /*1e00*/  IMAD.MOV.U32 R41, RZ, RZ, 0x4bf0ed29 ;  /* 0x4bf0ed29ff297424 */ /* 0x000fe200078e00ff */
[----:B------:R-:W-:Y:S01]  /*1e10*/  PRMT R63, R54, 0x3340, R43 ;  /* 0x00003340363f7816 */ /* 0x000fe2000000002b */
[----:B------:R-:W-:Y:S01]  /*1e20*/  IMAD.IADD R3, R3, 0x1, R57 ;  /* 0x0000000103037824 */ /* 0x000fe200078e0239 */
[----:B------:R-:W-:Y:S01]  /*1e30*/  LOP3.LUT R59, R68, R59, RZ, 0x3c, !PT ;  /* 0x0000003b443b7212 */ /* 0x000fe200078e3cff */
[----:B------:R-:W-:Y:S01]  /*1e40*/  IMAD R69, R67, 0x59b74f77, R42 ;  /* 0x59b74f7743457824 */ /* 0x000fe200078e022a */
[----:B------:R-:W-:Y:S01]  /*1e50*/  PRMT R4, R63, 0x5410, R4 ;  /* 0x000054103f047816 */ /* 0x000fe20000000004 */
[----:B------:R-:W-:Y:S01]  /*1e60*/  IMAD.WIDE.U32 R40, R67, -0x64caacfb, R40 ;  /* 0x9b35530543287825 */ /* 0x000fe200078e0028 */
[----:B------:R-:W-:-:S02]  /*1e70*/  SHF.R.U64 R57, R2, 0x3, R3 ;  /* 0x0000000302397819 */ /* 0x000fc40000001203 */
[----:B------:R-:W-:Y:S01]  /*1e80*/  SHF.R.U64 R62, R2, 0x4, R3 ;  /* 0x00000004023e7819 */ /* 0x000fe20000001203 */
[----:B------:R-:W-:Y:S01]  /*1e90*/  IMAD.IADD R3, R41, 0x1, R69 ;  /* 0x0000000129037824 */ /* 0x000fe200078e0245 */
[----:B------:R-:W-:Y:S01]  /*1ea0*/  LOP3.LUT P1, RZ, R54, 0xff, RZ, 0xc0, !PT ;  /* 0x000000ff36ff7812 */ /* 0x000fe2000782c0ff */
[----:B------:R-:W-:Y:S01]  /*1eb0*/  IMAD.MOV.U32 R2, RZ, RZ, -0x32e230e8 ;  /* 0xcd1dcf18ff027424 */ /* 0x000fe200078e00ff */
[----:B------:R-:W-:Y:S01]  /*1ec0*/  LOP3.LUT R57, R62, R57, RZ, 0x3c, !PT ;  /* 0x000000393e397212 */ /* 0x000fe200078e3cff */
[----:B------:R-:W-:Y:S01]  /*1ed0*/  IMAD R42, R66, -0x302220df, RZ ;  /* 0xcfdddf21422a7824 */ /* 0x000fe200078e02ff */
[----:B------:R-:W-:Y:S01]  /*1ee0*/  SHF.R.U64 R3, R40, 0x7, R3 ;  /* 0x0000000728037819 */ /* 0x000fe20000001203 */
[----:B------:R-:W-:Y:S02]  /*1ef0*/  IMAD R56, R66, -0x611f1aaf, RZ ;  /* 0x9ee0e55142387824 */ /* 0x000fe400078e02ff */
[----:B------:R-:W-:Y:S01]  /*1f00*/  IMAD R41, R67, -0x1dd22377, R42 ;  /* 0xe22ddc8943297824 */ /* 0x000fe200078e022a */
[----:B------:R-:W-:Y:S01]  /*1f10*/  LOP3.LUT R40, R40, R3, RZ, 0x3c, !PT ;  /* 0x0000000328287212 */ /* 0x000fe200078e3cff */
[----:B------:R-:W-:-:S02]  /*1f20*/  IMAD.MOV.U32 R3, RZ, RZ, -0x5b57f41c ;  /* 0xa4a80be4ff037424 */ /* 0x000fc400078e00ff */
[----:B------:R-:W-:Y:S01]  /*1f30*/  IMAD R42, R66, 0x2b820ea5, RZ ;  /* 0x2b820ea5422a7824 */ /* 0x000fe200078e02ff */
[----:B------:R-:W-:Y:S01]  /*1f40*/  PRMT R5, R55, 0x3340, R40 ;  /* 0x0000334037057816 */ /* 0x000fe20000000028 */
[----:B------:R-:W-:-:S03]  /*1f50*/  IMAD.WIDE.U32 R2, R67, -0x302220df, R2 ;  /* 0xcfdddf2143027825 */ /* 0x000fc600078e0002 */
[----:B------:R-:W-:Y:S01]  /*1f60*/  PRMT R5, R0, 0x5410, R5 ;  /* 0x0000541000057816 */ /* 0x000fe20000000005 */
[----:B------:R-:W-:Y:S02]  /*1f70*/  IMAD.IADD R41, R3, 0x1, R41 ;  /* 0x0000000103297824 */ /* 0x000fe400078e0229 */
[----:B------:R-:W-:Y:S02]  /*1f80*/  IMAD.MOV.U32 R3, RZ, RZ, -0x14707927 ;  /* 0xeb8f86d9ff037424 */ /* 0x000fe400078e00ff */
[C---:B------:R-:W-:Y:S01]  /*1f90*/  IMAD R69, R67.reuse, 0x745e4375, R42 ;  /* 0x745e437543457824 */ /* 0x040fe200078e022a */
[----:B------:R-:W-:Y:S01]  /*1fa0*/  SHF.R.U64 R41, R2, 0x1, R41 ;  /* 0x0000000102297819 */ /* 0x000fe20000001229 */
[----:B------:R-:W-:Y:S02]  /*1fb0*/  IMAD R73, R67, 0x5b7e2f96, R56 ;  /* 0x5b7e2f9643497824 */ /* 0x000fe400078e0238 */
[----:B------:R-:W-:Y:S01]  /*1fc0*/  IMAD.MOV.U32 R60, RZ, RZ, -0x2fefd89b ;  /* 0xd0102765ff3c7424 */ /* 0x000fe200078e00ff */
[----:B------:R-:W-:Y:S01]  /*1fd0*/  LOP3.LUT R41, R41, R2, RZ, 0x3c, !PT ;  /* 0x0000000229297212 */ /* 0x000fe200078e3cff */
[----:B------:R-:W-:-:S02]  /*1fe0*/  IMAD.MOV.U32 R2, RZ, RZ, 0x525f3673 ;  /* 0x525f3673ff027424 */ /* 0x000fc400078e00ff */
[----:B------:R-:W-:Y:S02]  /*1ff0*/  IMAD.MOV.U32 R61, RZ, RZ, -0x5cb062d1 ;  /* 0xa34f9d2fff3d7424 */ /* 0x000fe400078e00ff */
[----:B------:R-:W-:-:S04]  /*2000*/  IMAD.WIDE.U32 R2, R67, 0x2b820ea5, R2 ;  /* 0x2b820ea543027825 */ /* 0x000fc800078e0002 */
[----:B------:R-:W-:Y:S02]  /*2010*/  IMAD.IADD R3, R3, 0x1, R69 ;  /* 0x0000000103037824 */ /* 0x000fe400078e0245 */
[----:B------:R-:W-:Y:S02]  /*2020*/  IMAD R0, R66, 0x1946517d, RZ ;  /* 0x1946517d42007824 */ /* 0x000fe400078e02ff */
[----:B------:R-:W-:Y:S01]  /*2030*/  IMAD.WIDE.U32 R60, R67, 0x1946517d, R60 ;  /* 0x1946517d433c7825 */ /* 0x000fe200078e003c */
[----:B------:R-:W-:-:S03]  /*2040*/  SHF.R.U64 R3, R2, 0x7, R3 ;  /* 0x0000000702037819 */ /* 0x000fc60000001203 */
[----:B------:R-:W-:Y:S01]  /*2050*/  IMAD R65, R67, 0x741023b5, R0 ;  /* 0x741023b543417824 */ /* 0x000fe200078e0200 */
[----:B------:R-:W-:Y:S01]  /*2060*/  LOP3.LUT R42, R2, R3, RZ, 0x3c, !PT ;  /* 0x00000003022a7212 */ /* 0x000fe200078e3cff */
[----:B------:R-:W-:Y:S02]  /*2070*/  IMAD.MOV.U32 R2, RZ, RZ, 0x44fde85c ;  /* 0x44fde85cff027424 */ /* 0x000fe400078e00ff */
[----:B------:R-:W-:Y:S01]  /*2080*/  IMAD.MOV.U32 R3, RZ, RZ, -0x64b53924 ;  /* 0x9b4ac6dcff037424 */ /* 0x000fe200078e00ff */
[----:B------:R-:W-:Y:S01]  /*2090*/  PRMT R7, R49, 0x3340, R42 ;  /* 0x0000334031077816 */ /* 0x000fe2000000002a */
[----:B------:R-:W-:Y:S02]  /*20a0*/  IMAD R0, R66, -0xc8d37c7, RZ ;  /* 0xf372c83942007824 */ /* 0x000fe400078e02ff */
[----:B------:R-:W-:-:S04]  /*20b0*/  IMAD.WIDE.U32 R2, R67, -0x611f1aaf, R2 ;  /* 0x9ee0e55143027825 */ /* 0x000fc800078e0002 */
[----:B------:R-:W-:Y:S01]  /*20c0*/  IMAD.IADD R73, R3, 0x1, R73 ;  /* 0x0000000103497824 */ /* 0x000fe200078e0249 */
[----:B------:R-:W-:Y:S01]  /*20d0*/  PRMT R3, R41, 0x3340, R52 ;  /* 0x0000334029037816 */ /* 0x000fe20000000034 */
[----:B------:R-:W-:Y:S02]  /*20e0*/  IMAD.IADD R63, R61, 0x1, R65 ;  /* 0x000000013d3f7824 */ /* 0x000fe400078e0241 */
[----:B------:R-:W-:Y:S01]  /*20f0*/  IMAD R65, R67, -0x10c3371e, R0 ;  /* 0xef3cc8e243417824 */ /* 0x000fe200078e0200 */
[--C-:B------:R-:W-:Y:S01]  /*2100*/  SHF.R.U64 R56, R2, 0x4, R73.reuse ;  /* 0x0000000402387819 */ /* 0x100fe20000001249 */
[----:B------:R-:W-:Y:S01]  /*2110*/  IMAD R72, R66, -0x50f993b3, RZ ;  /* 0xaf066c4d42487824 */ /* 0x000fe200078e02ff */
[----:B------:R-:W-:Y:S01]  /*2120*/  SHF.R.U64 R73, R2, 0x5, R73 ;  /* 0x0000000502497819 */ /* 0x000fe20000001249 */
[----:B------:R-:W-:Y:S01]  /*2130*/  IMAD.MOV.U32 R70, RZ, RZ, 0x7d60d4e1 ;  /* 0x7d60d4e1ff467424 */ /* 0x000fe200078e00ff */
[----:B------:R-:W-:Y:S01]  /*2140*/  PRMT R2, R47, 0x3340, R48 ;  /* 0x000033402f027816 */ /* 0x000fe20000000030 */
[----:B------:R-:W-:Y:S01]  /*2150*/  IMAD R69, R67, 0x2b14f56e, R72 ;  /* 0x2b14f56e43457824 */ /* 0x000fe200078e0248 */
[----:B------:R-:W-:Y:S01]  /*2160*/  PRMT R6, R3, 0x5410, R6 ;  /* 0x0000541003067816 */ /* 0x000fe20000000006 */
[----:B------:R-:W-:Y:S01]  /*2170*/  IMAD.MOV.U32 R3, RZ, RZ, -0x7e667ac1 ;  /* 0x8199853fff037424 */ /* 0x000fe200078e00ff */
[----:B------:R-:W-:Y:S01]  /*2180*/  PRMT R7, R2, 0x5410, R7 ;  /* 0x0000541002077816 */ /* 0x000fe20000000007 */
[----:B------:R-:W-:Y:S01]  /*2190*/  IMAD.MOV.U32 R2, RZ, RZ, -0x600043c6 ;  /* 0x9fffbc3aff027424 */ /* 0x000fe200078e00ff */
[--C-:B------:R-:W-:Y:S01]  /*21a0*/  SHF.R.U64 R61, R60, 0x5, R63.reuse ;  /* 0x000000053c3d7819 */ /* 0x100fe2000000123f */
[----:B------:R-:W-:Y:S01]  /*21b0*/  IMAD R72, R66, -0x34b66d37, RZ ;  /* 0xcb4992c942487824 */ /* 0x000fe200078e02ff */
[----:B------:R-:W-:Y:S01]  /*21c0*/  SHF.R.U64 R60, R60, 0x6, R63 ;  /* 0x000000063c3c7819 */ /* 0x000fe2000000123f */
[----:B------:R-:W-:Y:S01]  /*21d0*/  IMAD.WIDE.U32 R2, R67, -0xc8d37c7, R2 ;  /* 0xf372c83943027825 */ /* 0x000fe200078e0002 */
[----:B------:R0:W-:Y:S01]  /*21e0*/  STL.128 [R1], R4 ;  /* 0x0000000401007387 */ /* 0x0001e20000100c00 */
[----:B------:R-:W-:-:S02]  /*21f0*/  LOP3.LUT R56, R73, R56, RZ, 0x3c, !PT ;  /* 0x0000003849387212 */ /* 0x000fc400078e3cff */
[----:B------:R-:W-:Y:S01]  /*2200*/  IMAD.IADD R3, R3, 0x1, R65 ;  /* 0x0000000103037824 */ /* 0x000fe200078e0241 */
[----:B------:R-:W-:Y:S01]  /*2210*/  LOP3.LUT R61, R60, R61, RZ, 0x3c, !PT ;  /* 0x0000003d3c3d7212 */ /* 0x000fe200078e3cff */
[----:B------:R-:W-:Y:S02]  /*2220*/  IMAD.MOV.U32 R71, RZ, RZ, 0x7b6722c5 ;  /* 0x7b6722c5ff477424 */ /* 0x000fe400078e00ff */
[----:B------:R-:W-:Y:S01]  /*2230*/  IMAD R62, R66, 0x4e6a7659, RZ ;  /* 0x4e6a7659423e7824 */ /* 0x000fe200078e02ff */
[C---:B------:R-:W-:Y:S01]  /*2240*/  SHF.R.U64 R65, R2.reuse, 0x6, R3 ;  /* 0x0000000602417819 */ /* 0x040fe20000001203 */
[----:B------:R-:W-:Y:S01]  /*2250*/  IMAD.WIDE.U32 R70, R67, -0x50f993b3, R70 ;  /* 0xaf066c4d43467825 */ /* 0x000fe200078e0046 */
[----:B------:R-:W-:-:S03]  /*2260*/  SHF.R.U64 R0, R2, 0x7, R3 ;  /* 0x0000000702007819 */ /* 0x000fc60000001203 */
[----:B------:R-:W-:Y:S01]  /*2270*/  IMAD.MOV.U32 R2, RZ, RZ, -0x55e29dfa ;  /* 0xaa1d6206ff027424 */ /* 0x000fe200078e00ff */
[----:B------:R-:W-:Y:S01]  /*2280*/  LOP3.LUT R65, R0, R65, RZ, 0x3c, !PT ;  /* 0x0000004100417212 */ /* 0x000fe200078e3cff */
[----:B------:R-:W-:Y:S02]  /*2290*/  IMAD.MOV.U32 R3, RZ, RZ, 0x116893b ;  /* 0x0116893bff037424 */ /* 0x000fe400078e00ff */
[C---:B0-----:R-:W-:Y:S02]  /*22a0*/  IMAD R5, R67.reuse, -0x573fc615, R72 ;  /* 0xa8c039eb43057824 */ /* 0x041fe400078e0248 */
[----:B------:R-:W-:-:S04]  /*22b0*/  IMAD.WIDE.U32 R2, R67, -0x34b66d37, R2 ;  /* 0xcb4992c943027825 */ /* 0x000fc800078e0002 */
[----:B------:R-:W-:Y:S02]  /*22c0*/  IMAD.IADD R3, R3, 0x1, R5 ;  /* 0x0000000103037824 */ /* 0x000fe400078e0205 */
[----:B------:R-:W-:Y:S02]  /*22d0*/  IMAD.IADD R69, R71, 0x1, R69 ;  /* 0x0000000147457824 */ /* 0x000fe400078e0245 */
[----:B------:R-:W-:Y:S01]  /*22e0*/  IMAD R4, R66, -0x767d426b, RZ ;  /* 0x8982bd9542047824 */ /* 0x000fe200078e02ff */
[--C-:B------:R-:W-:Y:S01]  /*22f0*/  SHF.R.U64 R71, R2, 0x2, R3.reuse ;  /* 0x0000000202477819 */ /* 0x100fe20000001203 */
[----:B------:R-:W-:Y:S01]  /*2300*/  IMAD R6, R66, -0x110a9be3, RZ ;  /* 0xeef5641d42067824 */ /* 0x000fe200078e02ff */
[----:B------:R-:W-:Y:S01]  /*2310*/  SHF.R.U64 R72, R2, 0x3, R3 ;  /* 0x0000000302487819 */ /* 0x000fe20000001203 */
[----:B------:R-:W-:Y:S01]  /*2320*/  IMAD.MOV.U32 R2, RZ, RZ, -0x46fb3f39 ;  /* 0xb904c0c7ff027424 */ /* 0x000fe200078e00ff */
[C-C-:B------:R-:W-:Y:S01]  /*2330*/  SHF.R.U64 R63, R70.reuse, 0x1, R69.reuse ;  /* 0x00000001463f7819 */ /* 0x140fe20000001245 */
[----:B------:R-:W-:Y:S01]  /*2340*/  IMAD.MOV.U32 R3, RZ, RZ, -0x61405b27 ;  /* 0x9ebfa4d9ff037424 */ /* 0x000fe200078e00ff */
[----:B------:R-:W-:Y:S01]  /*2350*/  SHF.R.U64 R74, R70, 0x2, R69 ;  /* 0x00000002464a7819 */ /* 0x000fe20000001245 */
[----:B------:R-:W-:-:S02]  /*2360*/  IMAD R5, R67, 0x167b6a82, R4 ;  /* 0x167b6a8243057824 */ /* 0x000fc400078e0204 */
[----:B------:R-:W-:Y:S01]  /*2370*/  IMAD.WIDE.U32 R2, R67, -0x767d426b, R2 ;  /* 0x8982bd9543027825 */ /* 0x000fe200078e0002 */
[----:B------:R-:W-:-:S03]  /*2380*/  LOP3.LUT R63, R74, R63, RZ, 0x3c, !PT ;  /* 0x0000003f4a3f7212 */ /* 0x000fc600078e3cff */
[----:B------:R-:W-:Y:S02]  /*2390*/  IMAD.IADD R3, R3, 0x1, R5 ;  /* 0x0000000103037824 */ /* 0x000fe400078e0205 */
[----:B------:R-:W-:Y:S02]  /*23a0*/  IMAD R4, R66, -0x2753e18f, RZ ;  /* 0xd8ac1e7142047824 */ /* 0x000fe400078e02ff */
[C---:B------:R-:W-:Y:S01]  /*23b0*/  IMAD R7, R67.reuse, -0x1667ef27, R6 ;  /* 0xe99810d943077824 */ /* 0x040fe200078e0206 */
[C-C-:B------:R-:W-:Y:S01]  /*23c0*/  SHF.R.U64 R69, R2.reuse, 0x3, R3.reuse ;  /* 0x0000000302457819 */ /* 0x140fe20000001203 */
[C---:B------:R-:W-:Y:S01]  /*23d0*/  IMAD R5, R67.reuse, -0x4d1f5345, R4 ;  /* 0xb2e0acbb43057824 */ /* 0x040fe200078e0204 */
[----:B------:R-:W-:Y:S01]  /*23e0*/  SHF.R.U64 R70, R2, 0x4, R3 ;  /* 0x0000000402467819 */ /* 0x000fe20000001203 */
[----:B------:R-:W-:Y:S02]  /*23f0*/  IMAD.MOV.U32 R2, RZ, RZ, -0x2553190c ;  /* 0xdaace6f4ff027424 */ /* 0x000fe400078e00ff */
[----:B------:R-:W-:Y:S01]  /*2400*/  IMAD.MOV.U32 R3, RZ, RZ, -0x3bcd2a4e ;  /* 0xc432d5b2ff037424 */ /* 0x000fe200078e00ff */
[----:B------:R-:W-:Y:S01]  /*2410*/  LOP3.LUT R69, R70, R69, RZ, 0x3c, !PT ;  /* 0x0000004546457212 */ /* 0x000fe200078e3cff */
[----:B------:R-:W-:-:S02]  /*2420*/  IMAD R75, R67, 0x291cb3d0, R62 ;  /* 0x291cb3d0434b7824 */ /* 0x000fc400078e023e */
[----:B------:R-:W-:-:S04]  /*2430*/  IMAD.WIDE.U32 R2, R67, -0x2753e18f, R2 ;  /* 0xd8ac1e7143027825 */ /* 0x000fc800078e0002 */
[----:B------:R-:W-:Y:S02]  /*2440*/  IMAD.IADD R5, R3, 0x1, R5 ;  /* 0x0000000103057824 */ /* 0x000fe400078e0205 */
[----:B------:R-:W-:Y:S02]  /*2450*/  IMAD.MOV.U32 R3, RZ, RZ, -0x47637bda ;  /* 0xb89c8426ff037424 */ /* 0x000fe400078e00ff */
[----:B------:R-:W-:Y:S01]  /*2460*/  IMAD R60, R66, 0x5f748241, RZ ;  /* 0x5f748241423c7824 */ /* 0x000fe200078e02ff */
[--C-:B------:R-:W-:Y:S01]  /*2470*/  SHF.R.U64 R4, R2, 0x4, R5.reuse ;  /* 0x0000000402047819 */ /* 0x100fe20000001205 */
[----:B------:R-:W-:Y:S01]  /*2480*/  IMAD R0, R66, -0xa0961bb, RZ ;  /* 0xf5f69e4542007824 */ /* 0x000fe200078e02ff */
[----:B------:R-:W-:Y:S01]  /*2490*/  SHF.R.U64 R5, R2, 0x5, R5 ;  /* 0x0000000502057819 */ /* 0x000fe20000001205 */
[----:B------:R-:W-:-:S03]  /*24a0*/  IMAD.MOV.U32 R2, RZ, RZ, 0x5eb4de1d ;  /* 0x5eb4de1dff027424 */ /* 0x000fc600078e00ff */
[----:B------:R-:W-:Y:S01]  /*24b0*/  LOP3.LUT R70, R5, R4, RZ, 0x3c, !PT ;  /* 0x0000000405467212 */ /* 0x000fe200078e3cff */
[----:B------:R-:W-:Y:S01]  /*24c0*/  IMAD.WIDE.U32 R2, R67, -0x110a9be3, R2 ;  /* 0xeef5641d43027825 */ /* 0x000fe200078e0002 */
[----:B------:R-:W-:-:S03]  /*24d0*/  PRMT R4, R58, 0x3340, R57 ;  /* 0x000033403a047816 */ /* 0x000fc60000000039 */
[----:B------:R-:W-:Y:S02]  /*24e0*/  IMAD.IADD R7, R3, 0x1, R7 ;  /* 0x0000000103077824 */ /* 0x000fe400078e0207 */
[----:B------:R-:W-:-:S03]  /*24f0*/  IMAD.MOV.U32 R3, RZ, RZ, 0x3ea1217a ;  /* 0x3ea1217aff037424 */ /* 0x000fc600078e00ff */
[C-C-:B------:R-:W-:Y:S02]  /*2500*/  SHF.R.U64 R6, R2.reuse, 0x5, R7.reuse ;  /* 0x0000000502067819 */ /* 0x140fe40000001207 */
[----:B------:R-:W-:Y:S01]  /*2510*/  SHF.R.U64 R7, R2, 0x6, R7 ;  /* 0x0000000602077819 */ /* 0x000fe20000001207 */
[----:B------:R-:W-:-:S04]  /*2520*/  IMAD.MOV.U32 R2, RZ, RZ, -0x69e2676e ;  /* 0x961d9892ff027424 */ /* 0x000fc800078e00ff */
[----:B------:R-:W-:-:S04]  /*2530*/  IMAD.WIDE.U32 R2, R67, 0x4e6a7659, R2 ;  /* 0x4e6a765943027825 */ /* 0x000fc800078e0002 */
[----:B------:R-:W-:Y:S02]  /*2540*/  IMAD.IADD R3, R3, 0x1, R75 ;  /* 0x0000000103037824 */ /* 0x000fe400078e024b */
[----:B------:R-:W-:-:S03]  /*2550*/  IMAD R75, R67, 0x315c1874, R60 ;  /* 0x315c1874434b7824 */ /* 0x000fc600078e023c */
[C-C-:B------:R-:W-:Y:S02]  /*2560*/  SHF.R.U64 R68, R2.reuse, 0x6, R3.reuse ;  /* 0x0000000602447819 */ /* 0x140fe40000001203 */
[----:B------:R-:W-:Y:S01]  /*2570*/  SHF.R.U64 R73, R2, 0x7, R3 ;  /* 0x0000000702497819 */ /* 0x000fe20000001203 */
[----:B------:R-:W-:Y:S02]  /*2580*/  IMAD.MOV.U32 R2, RZ, RZ, 0x65136930 ;  /* 0x65136930ff027424 */ /* 0x000fe400078e00ff */
[----:B------:R-:W-:Y:S01]  /*2590*/  IMAD.MOV.U32 R3, RZ, RZ, -0x7ecd7be8 ;  /* 0x81328418ff037424 */ /* 0x000fe200078e00ff */
[----:B------:R-:W-:Y:S01]  /*25a0*/  LOP3.LUT R68, R73, R68, RZ, 0x3c, !PT ;  /* 0x0000004449447212 */ /* 0x000fe200078e3cff */
[----:B------:R-:W-:-:S04]  /*25b0*/  IMAD.WIDE.U32 R2, R67, 0x5f748241, R2 ;  /* 0x5f74824143027825 */ /* 0x000fc800078e0002 */
[----:B------:R-:W-:Y:S02]  /*25c0*/  IMAD.IADD R3, R3, 0x1, R75 ;  /* 0x0000000103037824 */ /* 0x000fe400078e024b */
[----:B------:R-:W-:Y:S02]  /*25d0*/  IMAD R75, R67, 0x616f1e6b, R0 ;  /* 0x616f1e6b434b7824 */ /* 0x000fe400078e0200 */
[----:B------:R-:W-:Y:S01]  /*25e0*/  IMAD R0, R66, -0x3367969f, RZ ;  /* 0xcc98696142007824 */ /* 0x000fe200078e02ff */
[----:B------:R-:W-:Y:S01]  /*25f0*/  SHF.R.U64 R3, R2, 0x1, R3 ;  /* 0x0000000102037819 */ /* 0x000fe20000001203 */
[----:B------:R-:W-:-:S03]  /*2600*/  IMAD R66, R66, -0xac67e1b, RZ ;  /* 0xf53981e542427824 */ /* 0x000fc600078e02ff */
[----:B------:R-:W-:Y:S01]  /*2610*/  LOP3.LUT R60, R3, R2, RZ, 0x3c, !PT ;  /* 0x00000002033c7212 */ /* 0x000fe200078e3cff */
[----:B------:R-:W-:Y:S02]  /*2620*/  IMAD.MOV.U32 R2, RZ, RZ, 0x5a1900eb ;  /* 0x5a1900ebff027424 */ /* 0x000fe400078e00ff */
[----:B------:R-:W-:Y:S02]  /*2630*/  IMAD.MOV.U32 R3, RZ, RZ, 0x2bcccd6d ;  /* 0x2bcccd6dff037424 */ /* 0x000fe400078e00ff */
[----:B------:R-:W-:-:S04]  /*2640*/  IMAD.WIDE.U32 R2, R67, -0xa0961bb, R2 ;  /* 0xf5f69e4543027825 */ /* 0x000fc800078e0002 */
[----:B------:R-:W-:Y:S02]  /*2650*/  IMAD.IADD R3, R3, 0x1, R75 ;  /* 0x0000000103037824 */ /* 0x000fe400078e024b */
[----:B------:R-:W-:-:S03]  /*2660*/  IMAD R75, R67, 0x4888b3d6, R0 ;  /* 0x4888b3d6434b7824 */ /* 0x000fc600078e0200 */
[----:B------:R-:W-:-:S04]  /*2670*/  SHF.R.U64 R3, R2, 0x7, R3 ;  /* 0x0000000702037819 */ /* 0x000fc80000001203 */
[----:B------:R-:W-:Y:S01]  /*2680*/  LOP3.LUT R62, R2, R3, RZ, 0x3c, !PT ;  /* 0x00000003023e7212 */ /* 0x000fe200078e3cff */
[----:B------:R-:W-:Y:S02]  /*2690*/  IMAD.MOV.U32 R2, RZ, RZ, 0x5baf2e48 ;  /* 0x5baf2e48ff027424 */ /* 0x000fe400078e00ff */
[----:B------:R-:W-:Y:S01]  /*26a0*/  IMAD.MOV.U32 R3, RZ, RZ, -0x4cc12e6b ;  /* 0xb33ed195ff037424 */ /* 0x000fe200078e00ff */
[----:B------:R-:W-:Y:S01]  /*26b0*/  PRMT R5, R65, 0x3340, R62 ;  /* 0x0000334041057816 */ /* 0x000fe2000000003e */
[----:B------:R-:W-:-:S04]  /*26c0*/  IMAD.WIDE.U32 R2, R67, -0x3367969f, R2 ;  /* 0xcc98696143027825 */ /* 0x000fc800078e0002 */
[----:B------:R-:W-:Y:S02]  /*26d0*/  IMAD.IADD R3, R3, 0x1, R75 ;  /* 0x0000000103037824 */ /* 0x000fe400078e024b */
[----:B------:R-:W-:Y:S01]  /*26e0*/  IMAD R75, R67, 0x3707b5f9, R66 ;  /* 0x3707b5f9434b7824 */ /* 0x000fe200078e0242 */
[----:B------:R-:W-:Y:S01]  /*26f0*/  LOP3.LUT R66, R72, R71, RZ, 0x3c, !PT ;  /* 0x0000004748427212 */ /* 0x000fe200078e3cff */
[----:B------:R-:W-:Y:S01]  /*2700*/  IMAD.MOV.U32 R72, RZ, RZ, -0x1 ;  /* 0xffffffffff487424 */ /* 0x000fe200078e00ff */
[----:B------:R-:W-:Y:S02]  /*2710*/  SHF.R.U64 R3, R2, 0x1, R3 ;  /* 0x0000000102037819 */ /* 0x000fe40000001203 */
[----:B------:R-:W-:Y:S02]  /*2720*/  LOP3.LUT R71, R7, R6, RZ, 0x3c, !PT ;  /* 0x0000000607477212 */ /* 0x000fe400078e3cff */
[----:B------:R-:W-:Y:S01]  /*2730*/  LOP3.LUT R0, R3, R2, RZ, 0x3c, !PT ;  /* 0x0000000203007212 */ /* 0x000fe200078e3cff */
[----:B------:R-:W-:Y:S01]  /*2740*/  IMAD.MOV.U32 R2, RZ, RZ, 0x202a263 ;  /* 0x0202a263ff027424 */ /* 0x000fe200078e00ff */
[----:B------:R-:W-:Y:S01]  /*2750*/  PRMT R6, R66, 0x3340, R69 ;  /* 0x0000334042067816 */ /* 0x000fe20000000045 */
[----:B------:R-:W-:-:S02]  /*2760*/  IMAD.MOV.U32 R3, RZ, RZ, -0x3843c670 ;  /* 0xc7bc3990ff037424 */ /* 0x000fc400078e00ff */
[----:B------:R-:W-:-:S04]  /*2770*/  IMAD.WIDE.U32 R2, R67, -0xac67e1b, R2 ;  /* 0xf53981e543027825 */ /* 0x000fc800078e0002 */
[----:B------:R-:W-:Y:S01]  /*2780*/  IMAD.IADD R67, R3, 0x1, R75 ;  /* 0x0000000103437824 */ /* 0x000fe200078e024b */
[----:B------:R-:W-:-:S04]  /*2790*/  PRMT R3, R0, 0x3340, R63 ;  /* 0x0000334000037816 */ /* 0x000fc8000000003f */
[C---:B------:R-:W-:Y:S02]  /*27a0*/  SHF.R.U64 R67, R2.reuse, 0x7, R67 ;  /* 0x0000000702437819 */ /* 0x040fe40000001243 */
[----:B------:R-:W-:Y:S02]  /*27b0*/  PRMT R6, R3, 0x5410, R6 ;  /* 0x0000541003067816 */ /* 0x000fe40000000006 */
[----:B------:R-:W-:Y:S02]  /*27c0*/  LOP3.LUT R67, R2, R67, RZ, 0x3c, !PT ;  /* 0x0000004302437212 */ /* 0x000fe400078e3cff */
[----:B------:R-:W-:Y:S02]  /*27d0*/  PRMT R2, R56, 0x3340, R61 ;  /* 0x0000334038027816 */ /* 0x000fe4000000003d */
[----:B------:R-:W-:Y:S02]  /*27e0*/  PRMT R3, R60, 0x3340, R59 ;  /* 0x000033403c037816 */ /* 0x000fe4000000003b */
[----:B------:R-:W-:-:S02]  /*27f0*/  PRMT R5, R2, 0x5410, R5 ;  /* 0x0000541002057816 */ /* 0x000fc40000000005 */
[C---:B-1----:R-:W-:Y:S02]  /*2800*/  IADD3 R2, P0, PT, R64.reuse, UR4, RZ ;  /* 0x0000000440027c10 */ /* 0x042fe4000ff1e0ff */
[----:B------:R-:W-:Y:S02]  /*2810*/  PRMT R4, R3, 0x5410, R4 ;  /* 0x0000541003047816 */ /* 0x000fe40000000004 */
[----:B------:R-:W-:Y:S02]  /*2820*/  LEA.HI.X.SX32 R3, R64, UR5, 0x1, P0 ;  /* 0x0000000540037c11 */ /* 0x000fe400080f0eff */
[----:B------:R-:W-:Y:S02]  /*2830*/  PRMT R64, R70, 0x3340, R71 ;  /* 0x0000334046407816 */ /* 0x000fe40000000047 */
[----:B------:R-:W-:Y:S01]  /*2840*/  PRMT R7, R68, 0x3340, R67 ;  /* 0x0000334044077816 */ /* 0x000fe20000000043 */
[----:B------:R0:W-:Y:S01]  /*2850*/  STG.E.U8 desc[UR6][R2.64], R8 ;  /* 0x0000000802007986 */ /* 0x0001e2000c101106 */
[----:B------:R-:W-:-:S02]  /*2860*/  PLOP3.LUT P0, PT, PT, PT, PT, 0x8, 0x80 ;  /* 0x000000000080781c */ /* 0x000fc40003f0e170 */
[----:B------:R-:W-:Y:S01]  /*2870*/  PRMT R7, R64, 0x5410, R7 ;  /* 0x0000541040077816 */ /* 0x000fe20000000007 */
[----:B------:R0:W-:Y:S04]  /*2880*/  STG.E.U8 desc[UR6][R2.64+0x1], R9 ;  /* 0x0000010902007986 */ /* 0x0001e8000c101106 */
        /* <DEDUP_REMOVED lines=30> */
[----:B------:R0:W-:Y:S01]  /*2a70*/  STL.128 [R1+0x10], R4 ;  /* 0x0000100401007387 */ /* 0x0001e20000100c00 */
[----:B------:R-:W-:Y:S05]  /*2a80*/  @P1 BRA `(.L_x_1) ;  /* 0x0000000400b01947 */ /* 0x000fea0003800000 */
[----:B------:R-:W-:Y:S01]  /*2a90*/  LOP3.LUT P2, RZ, R43, 0xff, RZ, 0xc0, !PT ;  /* 0x000000ff2bff7812 */ /* 0x000fe2000784c0ff */
[----:B------:R-:W-:Y:S01]  /*2aa0*/  IMAD.MOV.U32 R72, RZ, RZ, RZ ;  /* 0x000000ffff487224 */ /* 0x000fe200078e00ff */
[----:B------:R-:W-:-:S11]  /*2ab0*/  PLOP3.LUT P0, PT, PT, PT, PT, 0x80, 0x8 ;  /* 0x000000000008781c */ /* 0x000fd60003f0f070 */
[----:B------:R-:W-:Y:S05]  /*2ac0*/  @P2 BRA `(.L_x_1) ;  /* 0x0000000400a02947 */ /* 0x000fea0003800000 */
[----:B------:R-:W-:Y:S01]  /*2ad0*/  LOP3.LUT P2, RZ, R44, 0xff, RZ, 0xc0, !PT ;  /* 0x000000ff2cff7812 */ /* 0x000fe2000784c0ff */
[----:B------:R-:W-:-:S12]  /*2ae0*/  IMAD.MOV.U32 R72, RZ, RZ, 0x1 ;  /* 0x00000001ff487424 */ /* 0x000fd800078e00ff */
        /* <DEDUP_REMOVED lines=41> */
[----:B------:R-:W-:Y:S01]  /*2d80*/  IMAD.MOV.U32 R72, RZ, RZ, 0xf ;  /* 0x0000000fff487424 */ /* 0x000fe200078e00ff */
[----:B------:R-:W-:-:S11]  /*2d90*/  PLOP3.LUT P0, PT, PT, PT, PT, 0x8, 0x80 ;  /* 0x000000000080781c */ /* 0x000fd60003f0e170 */
        /* <DEDUP_REMOVED lines=56> */
[----:B0-----:R-:W-:Y:S01]  /*3120*/  @!P2 IMAD.MOV.U32 R2, RZ, RZ, 0x1f ;  /* 0x0000001fff02a424 */ /* 0x001fe200078e00ff */
[----:B------:R-:W-:-:S04]  /*3130*/  @!P2 LOP3.LUT P3, RZ, R67, 0xff, RZ, 0xc0, !PT ;  /* 0x000000ff43ffa812 */ /* 0x000fc8000786c0ff */
[----:B------:R-:W-:-:S09]  /*3140*/  @!P2 SEL R72, R2, 0x1e, !P3 ;  /* 0x0000001e0248a807 */ /* 0x000fd20005800000 */
.L_x_1:
[----:B------:R-:W-:Y:S05]  /*3150*/  BSYNC.RECONVERGENT B0 ;  /* 0x0000000000007941 */ /* 0x000fea0003800200 */
.L_x_0:
[----:B------:R-:W-:Y:S01]  /*3160*/  BSSY.RECONVERGENT B0, `(.L_x_2) ;  /* 0x000003f000007945 */ /* 0x000fe20003800200 */
[----:B------:R-:W-:Y:S02]  /*3170*/  IMAD.MOV.U32 R64, RZ, RZ, RZ ;  /* 0x000000ffff407224 */ /* 0x000fe400078e00ff */
[----:B------:R-:W-:Y:S01]  /*3180*/  VIADD R73, R1, 0x20 ;  /* 0x0000002001497836 */ /* 0x000fe20000000000 */
[----:B------:R-:W-:Y:S06]  /*3190*/  @P1 BRA `(.L_x_3) ;  /* 0x0000000000ec1947 */ /* 0x000fec0003800000 */
[----:B0-----:R-:W-:Y:S01]  /*31a0*/  VIMNMX.U32 R2, PT, PT, R72, 0x3f, PT ;  /* 0x0000003f48027848 */ /* 0x001fe20003fe0000 */
[----:B------:R-:W-:Y:S01]  /*31b0*/  BSSY.RECONVERGENT B1, `(.L_x_4) ;  /* 0x0000012000017945 */ /* 0x000fe20003800200 */
[----:B------:R-:W-:-:S03]  /*31c0*/  IMAD.MOV.U32 R64, RZ, RZ, RZ ;  /* 0x000000ffff407224 */ /* 0x000fc600078e00ff */
[----:B------:R-:W-:Y:S01]  /*31d0*/  VIADD R2, R2, 0x1 ;  /* 0x0000000102027836 */ /* 0x000fe20000000000 */
[----:B------:R-:W-:Y:S06]  /*31e0*/  @P0 BRA `(.L_x_5) ;  /* 0x0000000000380947 */ /* 0x000fec0003800000 */
[----:B------:R-:W-:Y:S01]  /*31f0*/  LOP3.LUT R3, R2, 0x70, RZ, 0xc0, !PT ;  /* 0x0000007002037812 */ /* 0x000fe200078ec0ff */
[----:B------:R-:W-:Y:S02]  /*3200*/  IMAD.MOV.U32 R64, RZ, RZ, RZ ;  /* 0x000000ffff407224 */ /* 0x000fe400078e00ff */
[----:B------:R-:W-:Y:S02]  /*3210*/  IMAD.MOV.U32 R72, RZ, RZ, R73 ;  /* 0x000000ffff487224 */ /* 0x000fe400078e0049 */
[----:B------:R-:W-:Y:S02]  /*3220*/  IMAD.MOV R3, RZ, RZ, -R3 ;  /* 0x000000ffff037224 */ /* 0x000fe400078e0a03 */
[----:B------:R-:W-:Y:S02]  /*3230*/  IMAD.MOV.U32 R4, RZ, RZ, 0x31313131 ;  /* 0x31313131ff047424 */ /* 0x000fe400078e00ff */
[----:B------:R-:W-:Y:S02]  /*3240*/  IMAD.MOV.U32 R5, RZ, RZ, 0x31313131 ;  /* 0x31313131ff057424 */ /* 0x000fe400078e00ff */
[----:B------:R-:W-:-:S02]  /*3250*/  IMAD.MOV.U32 R6, RZ, RZ, 0x31313131 ;  /* 0x31313131ff067424 */ /* 0x000fc400078e00ff */
[----:B------:R-:W-:-:S07]  /*3260*/  IMAD.MOV.U32 R7, RZ, RZ, 0x31313131 ;  /* 0x31313131ff077424 */ /* 0x000fce00078e00ff */
.L_x_6:
[----:B------:R-:W-:Y:S01]  /*3270*/  VIADD R3, R3, 0x10 ;  /* 0x0000001003037836 */ /* 0x000fe20000000000 */
[----:B------:R0:W-:Y:S01]  /*3280*/  STL.128 [R72], R4 ;  /* 0x0000000448007387 */ /* 0x0001e20000100c00 */
[----:B------:R-:W-:-:S03]  /*3290*/  VIADD R64, R64, 0x10 ;  /* 0x0000001040407836 */ /* 0x000fc60000000000 */
[----:B------:R-:W-:Y:S01]  /*32a0*/  ISETP.NE.AND P0, PT, R3, RZ, PT ;  /* 0x000000ff0300720c */ /* 0x000fe20003f05270 */
[----:B0-----:R-:W-:-:S12]  /*32b0*/  VIADD R72, R72, 0x10 ;  /* 0x0000001048487836 */ /* 0x001fd80000000000 */
[----:B------:R-:W-:Y:S05]  /*32c0*/  @P0 BRA `(.L_x_6) ;  /* 0xfffffffc00e80947 */ /* 0x000fea000383ffff */
.L_x_5:
[----:B------:R-:W-:Y:S05]  /*32d0*/  BSYNC.RECONVERGENT B1 ;  /* 0x0000000000017941 */ /* 0x000fea0003800200 */
.L_x_4:
[----:B------:R-:W-:-:S13]  /*32e0*/  LOP3.LUT P0, R3, R2, 0xf, RZ, 0xc0, !PT ;  /* 0x0000000f02037812 */ /* 0x000fda000780c0ff */
[----:B------:R-:W-:Y:S05]  /*32f0*/  @!P0 BRA `(.L_x_3) ;  /* 0x0000000000948947 */ /* 0x000fea0003800000 */
[----:B------:R-:W-:Y:S01]  /*3300*/  ISETP.GE.U32.AND P0, PT, R3, 0x8, PT ;  /* 0x000000080300780c */ /* 0x000fe20003f06070 */
[----:B------:R-:W-:Y:S01]  /*3310*/  BSSY.RECONVERGENT B1, `(.L_x_7) ;  /* 0x000000e000017945 */ /* 0x000fe20003800200 */
[----:B------:R-:W-:-:S11]  /*3320*/  LOP3.LUT P1, R5, R2, 0x7, RZ, 0xc0, !PT ;  /* 0x0000000702057812 */ /* 0x000fd6000782c0ff */
[----:B------:R-:W-:Y:S05]  /*3330*/  @!P0 BRA `(.L_x_8) ;  /* 0x00000000002c8947 */ /* 0x000fea0003800000 */
[----:B------:R-:W-:Y:S02]  /*3340*/  IMAD.MOV.U32 R4, RZ, RZ, 0x31 ;  /* 0x00000031ff047424 */ /* 0x000fe400078e00ff */
[----:B------:R-:W-:Y:S02]  /*3350*/  IMAD.IADD R3, R1, 0x1, R64 ;  /* 0x0000000101037824 */ /* 0x000fe400078e0240 */
[----:B------:R-:W-:-:S03]  /*3360*/  VIADD R64, R64, 0x8 ;  /* 0x0000000840407836 */ /* 0x000fc60000000000 */
[----:B------:R0:W-:Y:S04]  /*3370*/  STL.U8 [R3+0x20], R4 ;  /* 0x0000200403007387 */ /* 0x0001e80000100000 */
[----:B------:R0:W-:Y:S04]  /*3380*/  STL.U8 [R3+0x21], R4 ;  /* 0x0000210403007387 */ /* 0x0001e80000100000 */
[----:B------:R0:W-:Y:S04]  /*3390*/  STL.U8 [R3+0x22], R4 ;  /* 0x0000220403007387 */ /* 0x0001e80000100000 */
[----:B------:R0:W-:Y:S04]  /*33a0*/  STL.U8 [R3+0x23], R4 ;  /* 0x0000230403007387 */ /* 0x0001e80000100000 */
[----:B------:R0:W-:Y:S04]  /*33b0*/  STL.U8 [R3+0x24], R4 ;  /* 0x0000240403007387 */ /* 0x0001e80000100000 */
[----:B------:R0:W-:Y:S04]  /*33c0*/  STL.U8 [R3+0x25], R4 ;  /* 0x0000250403007387 */ /* 0x0001e80000100000 */
[----:B------:R0:W-:Y:S04]  /*33d0*/  STL.U8 [R3+0x26], R4 ;  /* 0x0000260403007387 */ /* 0x0001e80000100000 */
[----:B------:R0:W-:Y:S02]  /*33e0*/  STL.U8 [R3+0x27], R4 ;  /* 0x0000270403007387 */ /* 0x0001e40000100000 */
.L_x_8:
[----:B------:R-:W-:Y:S05]  /*33f0*/  BSYNC.RECONVERGENT B1 ;  /* 0x0000000000017941 */ /* 0x000fea0003800200 */
.L_x_7:
[----:B------:R-:W-:Y:S05]  /*3400*/  @!P1 BRA `(.L_x_3) ;  /* 0x0000000000509947 */ /* 0x000fea0003800000 */
[----:B------:R-:W-:Y:S01]  /*3410*/  ISETP.GE.U32.AND P0, PT, R5, 0x4, PT ;  /* 0x000000040500780c */ /* 0x000fe20003f06070 */
[----:B0-----:R-:W-:Y:S01]  /*3420*/  IMAD.MOV.U32 R4, RZ, RZ, 0x31 ;  /* 0x00000031ff047424 */ /* 0x001fe200078e00ff */
[----:B------:R-:W-:-:S04]  /*3430*/  LOP3.LUT R5, R2, 0x3, RZ, 0xc0, !PT ;  /* 0x0000000302057812 */ /* 0x000fc800078ec0ff */
[----:B------:R-:W-:-:S07]  /*3440*/  ISETP.NE.AND P1, PT, R5, RZ, PT ;  /* 0x000000ff0500720c */ /* 0x000fce0003f25270 */
[----:B------:R-:W-:Y:S02]  /*3450*/  @P0 IMAD.IADD R3, R1, 0x1, R64 ;  /* 0x0000000101030824 */ /* 0x000fe400078e0240 */
[----:B------:R-:W-:-:S03]  /*3460*/  @P0 VIADD R64, R64, 0x4 ;  /* 0x0000000440400836 */ /* 0x000fc60000000000 */
[----:B------:R1:W-:Y:S04]  /*3470*/  @P0 STL.U8 [R3+0x20], R4 ;  /* 0x0000200403000387 */ /* 0x0003e80000100000 */
[----:B------:R1:W-:Y:S04]  /*3480*/  @P0 STL.U8 [R3+0x21], R4 ;  /* 0x0000210403000387 */ /* 0x0003e80000100000 */
[----:B------:R1:W-:Y:S04]  /*3490*/  @P0 STL.U8 [R3+0x22], R4 ;  /* 0x0000220403000387 */ /* 0x0003e80000100000 */
[----:B------:R1:W-:Y:S01]  /*34a0*/  @P0 STL.U8 [R3+0x23], R4 ;  /* 0x0000230403000387 */ /* 0x0003e20000100000 */
[----:B------:R-:W-:Y:S05]  /*34b0*/  @!P1 BRA `(.L_x_3) ;  /* 0x0000000000249947 */ /* 0x000fea0003800000 */
[C---:B-1----:R-:W-:Y:S02]  /*34c0*/  IMAD.IADD R3, R64.reuse, 0x1, R73 ;  /* 0x0000000140037824 */ /* 0x042fe400078e0249 */
[----:B------:R-:W-:Y:S02]  /*34d0*/  IMAD.MOV.U32 R4, RZ, RZ, 0x31 ;  /* 0x00000031ff047424 */ /* 0x000fe400078e00ff */
[--C-:B------:R-:W-:Y:S02]  /*34e0*/  IMAD.IADD R64, R64, 0x1, R5.reuse ;  /* 0x0000000140407824 */ /* 0x100fe400078e0205 */
[----:B------:R-:W-:-:S07]  /*34f0*/  IMAD.MOV R2, RZ, RZ, -R5 ;  /* 0x000000ffff027224 */ /* 0x000fce00078e0a05 */
.L_x_9:
[----:B------:R-:W-:Y:S01]  /*3500*/  VIADD R2, R2, 0x1 ;  /* 0x0000000102027836 */ /* 0x000fe20000000000 */
[----:B------:R0:W-:Y:S04]  /*3510*/  STL.U8 [R3], R4 ;  /* 0x0000000403007387 */ /* 0x0001e80000100000 */
[----:B------:R-:W-:Y:S01]  /*3520*/  ISETP.NE.AND P0, PT, R2, RZ, PT ;  /* 0x000000ff0200720c */ /* 0x000fe20003f05270 */
[----:B0-----:R-:W-:-:S12]  /*3530*/  VIADD R3, R3, 0x1 ;  /* 0x0000000103037836 */ /* 0x001fd80000000000 */
[----:B------:R-:W-:Y:S05]  /*3540*/  @P0 BRA `(.L_x_9) ;  /* 0xfffffffc00ec0947 */ /* 0x000fea000383ffff */
.L_x_3:
[----:B------:R-:W-:Y:S05]  /*3550*/  BSYNC.RECONVERGENT B0 ;  /* 0x0000000000007941 */ /* 0x000fea0003800200 */
.L_x_2:
[----:B------:R-:W-:Y:S01]  /*3560*/  ISETP.GT.U32.AND P0, PT, R64, 0x3e, PT ;  /* 0x0000003e4000780c */ /* 0x000fe20003f04070 */
[----:B------:R-:W2:Y:S01]  /*3570*/  LDCU.64 UR4, c[0x4][0x40] ;  /* 0x01000800ff0477ac */ /* 0x000ea20008000a00 */
[----:B------:R-:W-:Y:S01]  /*3580*/  BSSY.RECONVERGENT B0, `(.L_x_10) ;  /* 0x0000251000007945 */ /* 0x000fe20003800200 */
[----:B------:R-:W-:-:S10]  /*3590*/  IMAD.MOV.U32 R76, RZ, RZ, R64 ;  /* 0x000000ffff4c7224 */ /* 0x000fd400078e0040 */
[----:B------:R-:W-:Y:S05]  /*35a0*/  @P0 BRA `(.L_x_11) ;  /* 0x0000002400380947 */ /* 0x000fea0003800000 */
[--C-:B------:R-:W-:Y:S01]  /*35b0*/  IMAD.MOV R74, RZ, RZ, -R64.reuse ;  /* 0x000000ffff4a7224 */ /* 0x100fe200078e0a40 */
[----:B------:R-:W-:Y:S01]  /*35c0*/  ISETP.GT.U32.AND P0, PT, R64, 0x3b, PT ;  /* 0x0000003b4000780c */ /* 0x000fe20003f04070 */
[----:B01----:R-:W-:Y:S01]  /*35d0*/  IMAD.MOV.U32 R3, RZ, RZ, 0x1f ;  /* 0x0000001fff037424 */ /* 0x003fe200078e00ff */
[----:B------:R-:W-:Y:S01]  /*35e0*/  BSSY.RECONVERGENT B1, `(.L_x_12) ;  /* 0x000022f000017945 */ /* 0x000fe20003800200 */
[----:B------:R-:W-:Y:S02]  /*35f0*/  IMAD.MOV.U32 R75, RZ, RZ, RZ ;  /* 0x000000ffff4b7224 */ /* 0x000fe400078e00ff */
[----:B------:R-:W-:Y:S01]  /*3600*/  IMAD.MOV.U32 R76, RZ, RZ, R64 ;  /* 0x000000ffff4c7224 */ /* 0x000fe200078e0040 */
[----:B------:R-:W-:-:S05]  /*3610*/  VIADDMNMX.U32 R74, R74, 0x3e, R3, PT ;  /* 0x0000003e4a4a7846 */ /* 0x000fca0003800003 */
[----:B------:R-:W-:-:S05]  /*3620*/  VIADD R74, R74, 0x1 ;  /* 0x000000014a4a7836 */ /* 0x000fca0000000000 */
[----:B------:R-:W-:Y:S01]  /*3630*/  LOP3.LUT R72, R74, 0x3, RZ, 0xc0, !PT ;  /* 0x000000034a487812 */ /* 0x000fe200078ec0ff */
[----:B------:R-:W-:Y:S06]  /*3640*/  @P0 BRA `(.L_x_13) ;  /* 0x0000002000a00947 */ /* 0x000fec0003800000 */
[----:B------:R-:W-:Y:S02]  /*3650*/  LOP3.LUT R2, R54, 0xfe, RZ, 0xc0, !PT ;  /* 0x000000fe36027812 */ /* 0x000fe400078ec0ff */
[----:B------:R-:W-:Y:S02]  /*3660*/  LOP3.LUT R4, R45, 0xfe, RZ, 0xc0, !PT ;  /* 0x000000fe2d047812 */ /* 0x000fe400078ec0ff */
[----:B------:R-:W-:Y:S02]  /*3670*/  SHF.R.U32.HI R2, RZ, 0x1, R2 ;  /* 0x00000001ff027819 */ /* 0x000fe40000011602 */
[----:B------:R-:W-:Y:S02]  /*3680*/  SHF.R.U32.HI R4, RZ, 0x1, R4 ;  /* 0x00000001ff047819 */ /* 0x000fe40000011604 */
[----:B------:R-:W-:Y:S02]  /*3690*/  PRMT R2, R2, 0x9910, RZ ;  /* 0x0000991002027816 */ /* 0x000fe400000000ff */
[----:B------:R-:W-:-:S03]  /*36a0*/  PRMT R4, R4, 0x9910, RZ ;  /* 0x0000991004047816 */ /* 0x000fc600000000ff */
[----:B------:R-:W-:Y:S02]  /*36b0*/  IMAD R2, R2, 0x47, RZ ;  /* 0x0000004702027824 */ /* 0x000fe400078e02ff */
[----:B------:R-:W-:-:S03]  /*36c0*/  IMAD R4, R4, 0x47, RZ ;  /* 0x0000004704047824 */ /* 0x000fc600078e02ff */
[----:B------:R-:W-:Y:S02]  /*36d0*/  LOP3.LUT R2, R2, 0xffff, RZ, 0xc0, !PT ;  /* 0x0000ffff02027812 */ /* 0x000fe400078ec0ff */
[----:B------:R-:W-:Y:S02]  /*36e0*/  LOP3.LUT R4, R4, 0xffff, RZ, 0xc0, !PT ;  /* 0x0000ffff04047812 */ /* 0x000fe400078ec0ff */
[----:B------:R-:W-:Y:S02]  /*36f0*/  SHF.R.U32.HI R2, RZ, 0xb, R2 ;  /* 0x0000000bff027819 */ /* 0x000fe40000011602 */
[----:B------:R-:W-:Y:S02]  /*3700*/  SHF.R.U32.HI R4, RZ, 0xb, R4 ;  /* 0x0000000bff047819 */ /* 0x000fe40000011604 */
[----:B------:R-:W-:Y:S02]  /*3710*/  PRMT R2, R2, 0x9910, RZ ;  /* 0x0000991002027816 */ /* 0x000fe400000000ff */
[----:B------:R-:W-:-:S03]  /*3720*/  PRMT R6, R4, 0x9910, RZ ;  /* 0x0000991004067816 */ /* 0x000fc600000000ff */
[----:B------:R-:W-:-:S04]  /*3730*/  IMAD R2, R2, 0x3a, RZ ;  /* 0x0000003a02027824 */ /* 0x000fc800078e02ff */
[----:B------:R-:W-:-:S05]  /*3740*/  IMAD.MOV R2, RZ, RZ, -R2 ;  /* 0x000000ffff027224 */ /* 0x000fca00078e0a02 */
[----:B------:R-:W-:Y:S02]  /*3750*/  PRMT R3, R2, 0x7710, RZ ;  /* 0x0000771002037816 */ /* 0x000fe400000000ff */
[----:B------:R-:W-:-:S03]  /*3760*/  LOP3.LUT R2, R43, 0xfe, RZ, 0xc0, !PT ;  /* 0x000000fe2b027812 */ /* 0x000fc600078ec0ff */
[----:B------:R-:W-:Y:S01]  /*3770*/  IMAD.IADD R54, R3, 0x1, R54 ;  /* 0x0000000103367824 */ /* 0x000fe200078e0236 */
[----:B------:R-:W-:Y:S02]  /*3780*/  SHF.R.U32.HI R2, RZ, 0x1, R2 ;  /* 0x00000001ff027819 */ /* 0x000fe40000011602 */
[----:B------:R-:W-:Y:S02]  /*3790*/  LOP3.LUT R3, R44, 0xfe, RZ, 0xc0, !PT ;  /* 0x000000fe2c037812 */ /* 0x000fe400078ec0ff */
[----:B------:R-:W-:Y:S02]  /*37a0*/  PRMT R2, R2, 0x9910, RZ ;  /* 0x0000991002027816 */ /* 0x000fe400000000ff */
[----:B------:R-:W-:Y:S02]  /*37b0*/  SHF.R.U32.HI R3, RZ, 0x1, R3 ;  /* 0x00000001ff037819 */ /* 0x000fe40000011603 */
[----:B------:R-:W-:Y:S01]  /*37c0*/  LOP3.LUT R77, R54, 0xff, RZ, 0xc0, !PT ;  /* 0x000000ff364d7812 */ /* 0x000fe200078ec0ff */
[----:B------:R-:W-:Y:S01]  /*37d0*/  IMAD R2, R2, 0x47, RZ ;  /* 0x0000004702027824 */ /* 0x000fe200078e02ff */
[----:B------:R-:W-:-:S04]  /*37e0*/  PRMT R3, R3, 0x9910, RZ ;  /* 0x0000991003037816 */ /* 0x000fc800000000ff */
[----:B------:R-:W-:Y:S01]  /*37f0*/  LOP3.LUT R2, R2, 0xffff, RZ, 0xc0, !PT ;  /* 0x0000ffff02027812 */ /* 0x000fe200078ec0ff */
[----:B------:R-:W-:-:S03]  /*3800*/  IMAD R3, R3, 0x47, RZ ;  /* 0x0000004703037824 */ /* 0x000fc600078e02ff */
[----:B------:R-:W-:Y:S02]  /*3810*/  SHF.R.U32.HI R2, RZ, 0xb, R2 ;  /* 0x0000000bff027819 */ /* 0x000fe40000011602 */
[----:B------:R-:W-:Y:S02]  /*3820*/  LOP3.LUT R3, R3, 0xffff, RZ, 0xc0, !PT ;  /* 0x0000ffff03037812 */ /* 0x000fe400078ec0ff */
[----:B------:R-:W-:Y:S02]  /*3830*/  PRMT R2, R2, 0x9910, RZ ;  /* 0x0000991002027816 */ /* 0x000fe400000000ff */
[----:B------:R-:W-:-:S03]  /*3840*/  SHF.R.U32.HI R3, RZ, 0xb, R3 ;  /* 0x0000000bff037819 */ /* 0x000fc60000011603 */
[----:B------:R-:W-:Y:S01]  /*3850*/  IMAD.MOV.U32 R4, RZ, RZ, R2 ;  /* 0x000000ffff047224 */ /* 0x000fe200078e0002 */
[----:B------:R-:W-:Y:S02]  /*3860*/  PRMT R5, R3, 0x9910, RZ ;  /* 0x0000991003057816 */ /* 0x000fe400000000ff */
[----:B------:R-:W0:Y:S01]  /*3870*/  LDC.64 R2, c[0x4][0x40] ;  /* 0x01001000ff027b82 */ /* 0x000e220000000a00 */
[----:B------:R-:W-:Y:S02]  /*3880*/  IMAD R4, R4, 0x3a, RZ ;  /* 0x0000003a04047824 */ /* 0x000fe400078e02ff */
[----:B------:R-:W-:Y:S02]  /*3890*/  IMAD R5, R5, 0x3a, RZ ;  /* 0x0000003a05057824 */ /* 0x000fe400078e02ff */
[----:B------:R-:W-:Y:S02]  /*38a0*/  IMAD.MOV R7, RZ, RZ, -R4 ;  /* 0x000000ffff077224 */ /* 0x000fe400078e0a04 */
[----:B------:R-:W-:-:S02]  /*38b0*/  IMAD R4, R6, 0x3a, RZ ;  /* 0x0000003a06047824 */ /* 0x000fc400078e02ff */
[----:B------:R-:W-:Y:S01]  /*38c0*/  IMAD.MOV R5, RZ, RZ, -R5 ;  /* 0x000000ffff057224 */ /* 0x000fe200078e0a05 */
[----:B------:R-:W-:Y:S01]  /*38d0*/  PRMT R6, R7, 0x7710, RZ ;  /* 0x0000771007067816 */ /* 0x000fe200000000ff */
[----:B------:R-:W-:-:S03]  /*38e0*/  IMAD.MOV R4, RZ, RZ, -R4 ;  /* 0x000000ffff047224 */ /* 0x000fc600078e0a04 */
[----:B------:R-:W-:Y:S01]  /*38f0*/  PRMT R5, R5, 0x7710, RZ ;  /* 0x0000771005057816 */ /* 0x000fe200000000ff */
[----:B------:R-:W-:Y:S01]  /*3900*/  IMAD.IADD R43, R6, 0x1, R43 ;  /* 0x00000001062b7824 */ /* 0x000fe200078e022b */
[----:B------:R-:W-:-:S03]  /*3910*/  PRMT R4, R4, 0x7710, RZ ;  /* 0x0000771004047816 */ /* 0x000fc600000000ff */
[----:B------:R-:W-:Y:S01]  /*3920*/  IMAD.IADD R5, R5, 0x1, R44 ;  /* 0x0000000105057824 */ /* 0x000fe200078e022c */
[----:B------:R-:W-:Y:S01]  /*3930*/  LOP3.LUT R43, R43, 0xff, RZ, 0xc0, !PT ;  /* 0x000000ff2b2b7812 */ /* 0x000fe200078ec0ff */
[----:B------:R-:W-:Y:S01]  /*3940*/  IMAD.IADD R4, R4, 0x1, R45 ;  /* 0x0000000104047824 */ /* 0x000fe200078e022d */
[----:B0-----:R-:W-:Y:S02]  /*3950*/  IADD3 R76, P0, PT, R77, R2, RZ ;  /* 0x000000024d4c7210 */ /* 0x001fe40007f1e0ff */
[----:B------:R-:W-:-:S03]  /*3960*/  LOP3.LUT R5, R5, 0xff, RZ, 0xc0, !PT ;  /* 0x000000ff05057812 */ /* 0x000fc600078ec0ff */
[----:B------:R-:W-:Y:S01]  /*3970*/  IMAD.X R77, RZ, RZ, R3, P0 ;  /* 0x000000ffff4d7224 */ /* 0x000fe200000e0603 */
[----:B------:R-:W-:-:S04]  /*3980*/  IADD3 R44, P0, PT, R43, R2, RZ ;  /* 0x000000022b2c7210 */ /* 0x000fc80007f1e0ff */
[----:B------:R0:W3:Y:S01]  /*3990*/  LDG.E.U8.CONSTANT R54, desc[UR6][R76.64] ;  /* 0x000000064c367981 */ /* 0x0000e2000c1e9100 */
[--C-:B------:R-:W-:Y:S01]  /*39a0*/  IMAD.X R45, RZ, RZ, R3.reuse, P0 ;  /* 0x000000ffff2d7224 */ /* 0x100fe200000e0603 */
[-C--:B------:R-:W-:Y:S02]  /*39b0*/  IADD3 R6, P0, PT, R5, R2.reuse, RZ ;  /* 0x0000000205067210 */ /* 0x080fe40007f1e0ff */
[----:B------:R-:W-:Y:S02]  /*39c0*/  LOP3.LUT R5, R4, 0xff, RZ, 0xc0, !PT ;  /* 0x000000ff04057812 */ /* 0x000fe400078ec0ff */
[----:B------:R-:W4:Y:S01]  /*39d0*/  LDG.E.U8.CONSTANT R44, desc[UR6][R44.64] ;  /* 0x000000062c2c7981 */ /* 0x000f22000c1e9100 */
[----:B------:R-:W-:Y:S01]  /*39e0*/  IMAD.X R7, RZ, RZ, R3, P0 ;  /* 0x000000ffff077224 */ /* 0x000fe200000e0603 */
[----:B------:R-:W-:-:S04]  /*39f0*/  IADD3 R4, P0, PT, R5, R2, RZ ;  /* 0x0000000205047210 */ /* 0x000fc80007f1e0ff */
[----:B------:R-:W5:Y:S01]  /*3a00*/  LDG.E.U8.CONSTANT R6, desc[UR6][R6.64] ;  /* 0x0000000606067981 */ /* 0x000f62000c1e9100 */
[----:B------:R-:W-:-:S05]  /*3a10*/  IMAD.X R5, RZ, RZ, R3, P0 ;  /* 0x000000ffff057224 */ /* 0x000fca00000e0603 */
[----:B------:R-:W2:Y:S01]  /*3a20*/  LDG.E.U8.CONSTANT R4, desc[UR6][R4.64] ;  /* 0x0000000604047981 */ /* 0x000ea2000c1e9100 */
[----:B------:R-:W-:Y:S01]  /*3a30*/  IMAD.IADD R43, R1, 0x1, R64 ;  /* 0x00000001012b7824 */ /* 0x000fe200078e0240 */
[----:B------:R-:W-:Y:S01]  /*3a40*/  LOP3.LUT R74, R74, 0x3c, RZ, 0xc0, !PT ;  /* 0x0000003c4a4a7812 */ /* 0x000fe200078ec0ff */
[----:B0-----:R-:W-:Y:S02]  /*3a50*/  VIADD R76, R64, 0x4 ;  /* 0x00000004404c7836 */ /* 0x001fe40000000000 */
[----:B------:R-:W-:Y:S01]  /*3a60*/  IMAD.MOV.U32 R75, RZ, RZ, 0x4 ;  /* 0x00000004ff4b7424 */ /* 0x000fe200078e00ff */
[----:B------:R-:W-:Y:S01]  /*3a70*/  ISETP.NE.AND P0, PT, R74, 0x4, PT ;  /* 0x000000044a00780c */ /* 0x000fe20003f05270 */
[----:B---3--:R0:W-:Y:S04]  /*3a80*/  STL.U8 [R43+0x20], R54 ;  /* 0x000020362b007387 */ /* 0x0081e80000100000 */
[----:B----4-:R0:W-:Y:S04]  /*3a90*/  STL.U8 [R43+0x21], R44 ;  /* 0x0000212c2b007387 */ /* 0x0101e80000100000 */
[----:B-----5:R0:W-:Y:S04]  /*3aa0*/  STL.U8 [R43+0x22], R6 ;  /* 0x000022062b007387 */ /* 0x0201e80000100000 */
[----:B--2---:R0:W-:Y:S01]  /*3ab0*/  STL.U8 [R43+0x23], R4 ;  /* 0x000023042b007387 */ /* 0x0041e20000100000 */
[----:B------:R-:W-:Y:S05]  /*3ac0*/  @!P0 BRA `(.L_x_13) ;  /* 0x0000001c00808947 */ /* 0x000fea0003800000 */
[----:B0-----:R-:W-:-:S04]  /*3ad0*/  LOP3.LUT R4, R46, 0xfe, RZ, 0xc0, !PT ;  /* 0x000000fe2e047812 */ /* 0x001fc800078ec0ff */
[----:B------:R-:W-:-:S04]  /*3ae0*/  SHF.R.U32.HI R4, RZ, 0x1, R4 ;  /* 0x00000001ff047819 */ /* 0x000fc80000011604 */
[----:B------:R-:W-:-:S05]  /*3af0*/  PRMT R4, R4, 0x9910, RZ ;  /* 0x0000991004047816 */ /* 0x000fca00000000ff */
[----:B------:R-:W-:-:S05]  /*3b00*/  IMAD R4, R4, 0x47, RZ ;  /* 0x0000004704047824 */ /* 0x000fca00078e02ff */
[----:B------:R-:W-:-:S04]  /*3b10*/  LOP3.LUT R4, R4, 0xffff, RZ, 0xc0, !PT ;  /* 0x0000ffff04047812 */ /* 0x000fc800078ec0ff */
[----:B------:R-:W-:-:S04]  /*3b20*/  SHF.R.U32.HI R4, RZ, 0xb, R4 ;  /* 0x0000000bff047819 */ /* 0x000fc80000011604 */
[----:B------:R-:W-:-:S05]  /*3b30*/  PRMT R4, R4, 0x9910, RZ ;  /* 0x0000991004047816 */ /* 0x000fca00000000ff */
[----:B------:R-:W-:-:S04]  /*3b40*/  IMAD R4, R4, 0x3a, RZ ;  /* 0x0000003a04047824 */ /* 0x000fc800078e02ff */
[----:B------:R-:W-:-:S05]  /*3b50*/  IMAD.MOV R4, RZ, RZ, -R4 ;  /* 0x000000ffff047224 */ /* 0x000fca00078e0a04 */
[----:B------:R-:W-:Y:S02]  /*3b60*/  PRMT R5, R4, 0x7710, RZ ;  /* 0x0000771004057816 */ /* 0x000fe400000000ff */
[----:B------:R-:W-:-:S03]  /*3b70*/  LOP3.LUT R4, R51, 0xfe, RZ, 0xc0, !PT ;  /* 0x000000fe33047812 */ /* 0x000fc600078ec0ff */
[----:B------:R-:W-:Y:S01]  /*3b80*/  IMAD.IADD R46, R5, 0x1, R46 ;  /* 0x00000001052e7824 */ /* 0x000fe200078e022e */
[----:B------:R-:W-:Y:S02]  /*3b90*/  LOP3.LUT R5, R55, 0xfe, RZ, 0xc0, !PT ;  /* 0x000000fe37057812 */ /* 0x000fe400078ec0ff */
[----:B------:R-:W-:Y:S02]  /*3ba0*/  SHF.R.U32.HI R4, RZ, 0x1, R4 ;  /* 0x00000001ff047819 */ /* 0x000fe40000011604 */
[----:B------:R-:W-:Y:S02]  /*3bb0*/  SHF.R.U32.HI R5, RZ, 0x1, R5 ;  /* 0x00000001ff057819 */ /* 0x000fe40000011605 */
[----:B------:R-:W-:Y:S02]  /*3bc0*/  PRMT R6, R4, 0x9910, RZ ;  /* 0x0000991004067816 */ /* 0x000fe400000000ff */
[----:B------:R-:W-:Y:S02]  /*3bd0*/  LOP3.LUT R4, R40, 0xfe, RZ, 0xc0, !PT ;  /* 0x000000fe28047812 */ /* 0x000fe400078ec0ff */
[----:B------:R-:W-:Y:S01]  /*3be0*/  PRMT R7, R5, 0x9910, RZ ;  /* 0x0000991005077816 */ /* 0x000fe200000000ff */
[----:B------:R-:W-:Y:S01]  /*3bf0*/  IMAD.MOV.U32 R5, RZ, RZ, R6 ;  /* 0x000000ffff057224 */ /* 0x000fe200078e0006 */
[----:B------:R-:W-:-:S03]  /*3c00*/  SHF.R.U32.HI R4, RZ, 0x1, R4 ;  /* 0x00000001ff047819 */ /* 0x000fc60000011604 */
[----:B------:R-:W-:Y:S01]  /*3c10*/  IMAD.MOV.U32 R6, RZ, RZ, R7 ;  /* 0x000000ffff067224 */ /* 0x000fe200078e0007 */
[----:B------:R-:W-:Y:S01]  /*3c20*/  PRMT R7, R4, 0x9910, RZ ;  /* 0x0000991004077816 */ /* 0x000fe200000000ff */
[----:B------:R-:W-:Y:S02]  /*3c30*/  IMAD R4, R5, 0x47, RZ ;  /* 0x0000004705047824 */ /* 0x000fe400078e02ff */
[----:B------:R-:W-:Y:S02]  /*3c40*/  IMAD R5, R6, 0x47, RZ ;  /* 0x0000004706057824 */ /* 0x000fe400078e02ff */
[----:B------:R-:W-:Y:S01]  /*3c50*/  IMAD.MOV.U32 R6, RZ, RZ, R7 ;  /* 0x000000ffff067224 */ /* 0x000fe200078e0007 */
[----:B------:R-:W-:Y:S02]  /*3c60*/  LOP3.LUT R4, R4, 0xffff, RZ, 0xc0, !PT ;  /* 0x0000ffff04047812 */ /* 0x000fe400078ec0ff */
[----:B------:R-:W-:Y:S01]  /*3c70*/  LOP3.LUT R5, R5, 0xffff, RZ, 0xc0, !PT ;  /* 0x0000ffff05057812 */ /* 0x000fe200078ec0ff */
[----:B------:R-:W-:Y:S01]  /*3c80*/  IMAD R6, R6, 0x47, RZ ;  /* 0x0000004706067824 */ /* 0x000fe200078e02ff */
[----:B------:R-:W-:-:S02]  /*3c90*/  SHF.R.U32.HI R4, RZ, 0xb, R4 ;  /* 0x0000000bff047819 */ /* 0x000fc40000011604 */
[----:B------:R-:W-:Y:S02]  /*3ca0*/  SHF.R.U32.HI R5, RZ, 0xb, R5 ;  /* 0x0000000bff057819 */ /* 0x000fe40000011605 */
[----:B------:R-:W-:Y:S02]  /*3cb0*/  LOP3.LUT R6, R6, 0xffff, RZ, 0xc0, !PT ;  /* 0x0000ffff06067812 */ /* 0x000fe400078ec0ff */
[----:B------:R-:W-:Y:S02]  /*3cc0*/  PRMT R7, R4, 0x9910, RZ ;  /* 0x0000991004077816 */ /* 0x000fe400000000ff */
[----:B------:R-:W-:Y:S02]  /*3cd0*/  PRMT R44, R5, 0x9910, RZ ;  /* 0x00009910052c7816 */ /* 0x000fe400000000ff */
[----:B------:R-:W-:Y:S01]  /*3ce0*/  SHF.R.U32.HI R4, RZ, 0xb, R6 ;  /* 0x0000000bff047819 */ /* 0x000fe20000011606 */
[----:B------:R-:W-:Y:S02]  /*3cf0*/  IMAD.MOV.U32 R5, RZ, RZ, R7 ;  /* 0x000000ffff057224 */ /* 0x000fe400078e0007 */
[----:B------:R-:W-:Y:S01]  /*3d00*/  IMAD.MOV.U32 R6, RZ, RZ, R44 ;  /* 0x000000ffff067224 */ /* 0x000fe200078e002c */
[----:B------:R-:W-:Y:S01]  /*3d10*/  PRMT R7, R4, 0x9910, RZ ;  /* 0x0000991004077816 */ /* 0x000fe200000000ff */
[----:B------:R-:W-:-:S02]  /*3d20*/  IMAD R4, R5, 0x3a, RZ ;  /* 0x0000003a05047824 */ /* 0x000fc400078e02ff */
[----:B------:R-:W-:Y:S02]  /*3d30*/  IMAD R5, R6, 0x3a, RZ ;  /* 0x0000003a06057824 */ /* 0x000fe400078e02ff */
[----:B------:R-:W-:Y:S02]  /*3d40*/  IMAD.MOV.U32 R6, RZ, RZ, R7 ;  /* 0x000000ffff067224 */ /* 0x000fe400078e0007 */
[----:B------:R-:W-:Y:S02]  /*3d50*/  IMAD.MOV R4, RZ, RZ, -R4 ;  /* 0x000000ffff047224 */ /* 0x000fe400078e0a04 */
[----:B------:R-:W-:Y:S02]  /*3d60*/  IMAD.MOV R7, RZ, RZ, -R5 ;  /* 0x000000ffff077224 */ /* 0x000fe400078e0a05 */
[----:B------:R-:W-:Y:S01]  /*3d70*/  IMAD R5, R6, 0x3a, RZ ;  /* 0x0000003a06057824 */ /* 0x000fe200078e02ff */
[----:B------:R-:W-:Y:S02]  /*3d80*/  PRMT R4, R4, 0x7710, RZ ;  /* 0x0000771004047816 */ /* 0x000fe400000000ff */
[----:B------:R-:W-:Y:S01]  /*3d90*/  PRMT R6, R7, 0x7710, RZ ;  /* 0x0000771007067816 */ /* 0x000fe200000000ff */
[----:B------:R-:W-:-:S02]  /*3da0*/  IMAD.MOV R5, RZ, RZ, -R5 ;  /* 0x000000ffff057224 */ /* 0x000fc400078e0a05 */
[----:B------:R-:W-:Y:S02]  /*3db0*/  IMAD.IADD R51, R4, 0x1, R51 ;  /* 0x0000000104337824 */ /* 0x000fe400078e0233 */
[----:B------:R-:W-:Y:S01]  /*3dc0*/  IMAD.IADD R4, R6, 0x1, R55 ;  /* 0x0000000106047824 */ /* 0x000fe200078e0237 */
[----:B------:R-:W-:Y:S02]  /*3dd0*/  PRMT R5, R5, 0x7710, RZ ;  /* 0x0000771005057816 */ /* 0x000fe400000000ff */
[----:B------:R-:W-:Y:S02]  /*3de0*/  LOP3.LUT R55, R46, 0xff, RZ, 0xc0, !PT ;  /* 0x000000ff2e377812 */ /* 0x000fe400078ec0ff */
[----:B------:R-:W-:Y:S01]  /*3df0*/  LOP3.LUT R51, R51, 0xff, RZ, 0xc0, !PT ;  /* 0x000000ff33337812 */ /* 0x000fe200078ec0ff */
[----:B------:R-:W-:Y:S01]  /*3e00*/  IMAD.IADD R40, R5, 0x1, R40 ;  /* 0x0000000105287824 */ /* 0x000fe200078e0228 */
[-C--:B------:R-:W-:Y:S02]  /*3e10*/  IADD3 R54, P0, PT, R55, R2.reuse, RZ ;  /* 0x0000000237367210 */ /* 0x080fe40007f1e0ff */
[----:B------:R-:W-:-:S02]  /*3e20*/  IADD3 R44, P1, PT, R51, R2, RZ ;  /* 0x00000002332c7210 */ /* 0x000fc40007f3e0ff */
[----:B------:R-:W-:Y:S01]  /*3e30*/  LOP3.LUT R7, R4, 0xff, RZ, 0xc0, !PT ;  /* 0x000000ff04077812 */ /* 0x000fe200078ec0ff */
[--C-:B------:R-:W-:Y:S01]  /*3e40*/  IMAD.X R55, RZ, RZ, R3.reuse, P0 ;  /* 0x000000ffff377224 */ /* 0x100fe200000e0603 */
[----:B------:R-:W-:Y:S01]  /*3e50*/  LOP3.LUT R5, R40, 0xff, RZ, 0xc0, !PT ;  /* 0x000000ff28057812 */ /* 0x000fe200078ec0ff */
[--C-:B------:R-:W-:Y:S01]  /*3e60*/  IMAD.X R45, RZ, RZ, R3.reuse, P1 ;  /* 0x000000ffff2d7224 */ /* 0x100fe200008e0603 */
[-C--:B------:R-:W-:Y:S02]  /*3e70*/  IADD3 R6, P0, PT, R7, R2.reuse, RZ ;  /* 0x0000000207067210 */ /* 0x080fe40007f1e0ff */
[----:B------:R-:W-:Y:S01]  /*3e80*/  IADD3 R4, P1, PT, R5, R2, RZ ;  /* 0x0000000205047210 */ /* 0x000fe20007f3e0ff */
[----:B------:R-:W2:Y:S02]  /*3e90*/  LDG.E.U8.CONSTANT R54, desc[UR6][R54.64] ;  /* 0x0000000636367981 */ /* 0x000ea4000c1e9100 */
[--C-:B------:R-:W-:Y:S02]  /*3ea0*/  IMAD.X R7, RZ, RZ, R3.reuse, P0 ;  /* 0x000000ffff077224 */ /* 0x100fe400000e0603 */
[----:B------:R-:W-:Y:S01]  /*3eb0*/  IMAD.X R5, RZ, RZ, R3, P1 ;  /* 0x000000ffff057224 */ /* 0x000fe200008e0603 */
[----:B------:R-:W3:Y:S04]  /*3ec0*/  LDG.E.U8.CONSTANT R44, desc[UR6][R44.64] ;  /* 0x000000062c2c7981 */ /* 0x000ee8000c1e9100 */
[----:B------:R-:W4:Y:S04]  /*3ed0*/  LDG.E.U8.CONSTANT R6, desc[UR6][R6.64] ;  /* 0x0000000606067981 */ /* 0x000f28000c1e9100 */
[----:B------:R-:W5:Y:S01]  /*3ee0*/  LDG.E.U8.CONSTANT R4, desc[UR6][R4.64] ;  /* 0x0000000604047981 */ /* 0x000f62000c1e9100 */
[----:B------:R-:W-:Y:S01]  /*3ef0*/  ISETP.NE.AND P0, PT, R74, 0x8, PT ;  /* 0x000000084a00780c */ /* 0x000fe20003f05270 */
[----:B------:R-:W-:-:S02]  /*3f00*/  VIADD R76, R64, 0x8 ;  /* 0x00000008404c7836 */ /* 0x000fc40000000000 */
[----:B------:R-:W-:Y:S01]  /*3f10*/  IMAD.MOV.U32 R75, RZ, RZ, 0x8 ;  /* 0x00000008ff4b7424 */ /* 0x000fe200078e00ff */
[----:B--2---:R1:W-:Y:S04]  /*3f20*/  STL.U8 [R43+0x24], R54 ;  /* 0x000024362b007387 */ /* 0x0043e80000100000 */
[----:B---3--:R1:W-:Y:S04]  /*3f30*/  STL.U8 [R43+0x25], R44 ;  /* 0x0000252c2b007387 */ /* 0x0083e80000100000 */
[----:B----4-:R1:W-:Y:S04]  /*3f40*/  STL.U8 [R43+0x26], R6 ;  /* 0x000026062b007387 */ /* 0x0103e80000100000 */
[----:B-----5:R1:W-:Y:S01]  /*3f50*/  STL.U8 [R43+0x27], R4 ;  /* 0x000027042b007387 */ /* 0x0203e20000100000 */
[----:B------:R-:W-:Y:S05]  /*3f60*/  @!P0 BRA `(.L_x_13) ;  /* 0x0000001800588947 */ /* 0x000fea0003800000 */
[----:B-1----:R-:W-:Y:S02]  /*3f70*/  LOP3.LUT R4, R41, 0xfe, RZ, 0xc0, !PT ;  /* 0x000000fe29047812 */ /* 0x002fe400078ec0ff */
[----:B------:R-:W-:Y:S02]  /*3f80*/  LOP3.LUT R5, R52, 0xfe, RZ, 0xc0, !PT ;  /* 0x000000fe34057812 */ /* 0x000fe400078ec0ff */
[----:B------:R-:W-:Y:S02]  /*3f90*/  SHF.R.U32.HI R4, RZ, 0x1, R4 ;  /* 0x00000001ff047819 */ /* 0x000fe40000011604 */
[----:B------:R-:W-:Y:S02]  /*3fa0*/  LOP3.LUT R6, R50, 0xfe, RZ, 0xc0, !PT ;  /* 0x000000fe32067812 */ /* 0x000fe400078ec0ff */
[----:B------:R-:W-:Y:S02]  /*3fb0*/  LOP3.LUT R7, R53, 0xfe, RZ, 0xc0, !PT ;  /* 0x000000fe35077812 */ /* 0x000fe400078ec0ff */
[----:B------:R-:W-:-:S02]  /*3fc0*/  PRMT R4, R4, 0x9910, RZ ;  /* 0x0000991004047816 */ /* 0x000fc400000000ff */
[----:B------:R-:W-:Y:S02]  /*3fd0*/  SHF.R.U32.HI R5, RZ, 0x1, R5 ;  /* 0x00000001ff057819 */ /* 0x000fe40000011605 */
[----:B------:R-:W-:Y:S01]  /*3fe0*/  SHF.R.U32.HI R6, RZ, 0x1, R6 ;  /* 0x00000001ff067819 */ /* 0x000fe20000011606 */
[----:B------:R-:W-:Y:S01]  /*3ff0*/  IMAD R4, R4, 0x47, RZ ;  /* 0x0000004704047824 */ /* 0x000fe200078e02ff */
[----:B------:R-:W-:Y:S02]  /*4000*/  SHF.R.U32.HI R7, RZ, 0x1, R7 ;  /* 0x00000001ff077819 */ /* 0x000fe40000011607 */
[----:B------:R-:W-:Y:S02]  /*4010*/  PRMT R5, R5, 0x9910, RZ ;  /* 0x0000991005057816 */ /* 0x000fe400000000ff */
[----:B------:R-:W-:Y:S02]  /*4020*/  PRMT R6, R6, 0x9910, RZ ;  /* 0x0000991006067816 */ /* 0x000fe400000000ff */
[----:B------:R-:W-:Y:S01]  /*4030*/  PRMT R7, R7, 0x9910, RZ ;  /* 0x0000991007077816 */ /* 0x000fe200000000ff */
[----:B------:R-:W-:Y:S01]  /*4040*/  IMAD R5, R5, 0x47, RZ ;  /* 0x0000004705057824 */ /* 0x000fe200078e02ff */
[----:B------:R-:W-:Y:S01]  /*4050*/  LOP3.LUT R4, R4, 0xffff, RZ, 0xc0, !PT ;  /* 0x0000ffff04047812 */ /* 0x000fe200078ec0ff */
[----:B------:R-:W-:-:S02]  /*4060*/  IMAD R6, R6, 0x47, RZ ;  /* 0x0000004706067824 */ /* 0x000fc400078e02ff */
[----:B------:R-:W-:Y:S01]  /*4070*/  IMAD R7, R7, 0x47, RZ ;  /* 0x0000004707077824 */ /* 0x000fe200078e02ff */
[----:B------:R-:W-:Y:S02]  /*4080*/  SHF.R.U32.HI R4, RZ, 0xb, R4 ;  /* 0x0000000bff047819 */ /* 0x000fe40000011604 */
[----:B------:R-:W-:Y:S02]  /*4090*/  LOP3.LUT R5, R5, 0xffff, RZ, 0xc0, !PT ;  /* 0x0000ffff05057812 */ /* 0x000fe400078ec0ff */
[----:B------:R-:W-:Y:S02]  /*40a0*/  LOP3.LUT R6, R6, 0xffff, RZ, 0xc0, !PT ;  /* 0x0000ffff06067812 */ /* 0x000fe400078ec0ff */
[----:B------:R-:W-:Y:S02]  /*40b0*/  LOP3.LUT R7, R7, 0xffff, RZ, 0xc0, !PT ;  /* 0x0000ffff07077812 */ /* 0x000fe400078ec0ff */
[----:B------:R-:W-:Y:S02]  /*40c0*/  PRMT R4, R4, 0x9910, RZ ;  /* 0x0000991004047816 */ /* 0x000fe400000000ff */
[----:B------:R-:W-:-:S02]  /*40d0*/  SHF.R.U32.HI R5, RZ, 0xb, R5 ;  /* 0x0000000bff057819 */ /* 0x000fc40000011605 */
[----:B------:R-:W-:Y:S01]  /*40e0*/  SHF.R.U32.HI R6, RZ, 0xb, R6 ;  /* 0x0000000bff067819 */ /* 0x000fe20000011606 */
[----:B------:R-:W-:Y:S01]  /*40f0*/  IMAD R4, R4, 0x3a, RZ ;  /* 0x0000003a04047824 */ /* 0x000fe200078e02ff */
[----:B------:R-:W-:Y:S02]  /*4100*/  SHF.R.U32.HI R7, RZ, 0xb, R7 ;  /* 0x0000000bff077819 */ /* 0x000fe40000011607 */
[----:B------:R-:W-:Y:S01]  /*4110*/  PRMT R5, R5, 0x9910, RZ ;  /* 0x0000991005057816 */ /* 0x000fe200000000ff */
[----:B------:R-:W-:Y:S01]  /*4120*/  IMAD.MOV R4, RZ, RZ, -R4 ;  /* 0x000000ffff047224 */ /* 0x000fe200078e0a04 */
[----:B------:R-:W-:Y:S02]  /*4130*/  PRMT R6, R6, 0x9910, RZ ;  /* 0x0000991006067816 */ /* 0x000fe400000000ff */
[----:B------:R-:W-:Y:S01]  /*4140*/  PRMT R7, R7, 0x9910, RZ ;  /* 0x0000991007077816 */ /* 0x000fe200000000ff */
[----:B------:R-:W-:Y:S01]  /*4150*/  IMAD R5, R5, 0x3a, RZ ;  /* 0x0000003a05057824 */ /* 0x000fe200078e02ff */
[----:B------:R-:W-:Y:S01]  /*4160*/  PRMT R4, R4, 0x7710, RZ ;  /* 0x0000771004047816 */ /* 0x000fe200000000ff */
[----:B------:R-:W-:-:S02]  /*4170*/  IMAD R6, R6, 0x3a, RZ ;  /* 0x0000003a06067824 */ /* 0x000fc400078e02ff */
[----:B------:R-:W-:Y:S02]  /*4180*/  IMAD R7, R7, 0x3a, RZ ;  /* 0x0000003a07077824 */ /* 0x000fe400078e02ff */
[----:B------:R-:W-:Y:S02]  /*4190*/  IMAD.MOV R5, RZ, RZ, -R5 ;  /* 0x000000ffff057224 */ /* 0x000fe400078e0a05 */
[----:B------:R-:W-:Y:S02]  /*41a0*/  IMAD.MOV R6, RZ, RZ, -R6 ;  /* 0x000000ffff067224 */ /* 0x000fe400078e0a06 */
[----:B------:R-:W-:Y:S01]  /*41b0*/  IMAD.MOV R40, RZ, RZ, -R7 ;  /* 0x000000ffff287224 */ /* 0x000fe200078e0a07 */
[----:B------:R-:W-:Y:S01]  /*41c0*/  PRMT R5, R5, 0x7710, RZ ;  /* 0x0000771005057816 */ /* 0x000fe200000000ff */
[----:B------:R-:W-:Y:S01]  /*41d0*/  IMAD.IADD R41, R4, 0x1, R41 ;  /* 0x0000000104297824 */ /* 0x000fe200078e0229 */
[----:B------:R-:W-:Y:S02]  /*41e0*/  PRMT R7, R6, 0x7710, RZ ;  /* 0x0000771006077816 */ /* 0x000fe400000000ff */
[----:B------:R-:W-:Y:S01]  /*41f0*/  PRMT R4, R40, 0x7710, RZ ;  /* 0x0000771028047816 */ /* 0x000fe200000000ff */
[----:B------:R-:W-:Y:S01]  /*4200*/  IMAD.IADD R52, R5, 0x1, R52 ;  /* 0x0000000105347824 */ /* 0x000fe200078e0234 */
[----:B------:R-:W-:Y:S01]  /*4210*/  LOP3.LUT R45, R41, 0xff, RZ, 0xc0, !PT ;  /* 0x000000ff292d7812 */ /* 0x000fe200078ec0ff */
[----:B------:R-:W-:-:S02]  /*4220*/  IMAD.IADD R50, R7, 0x1, R50 ;  /* 0x0000000107327824 */ /* 0x000fc400078e0232 */
[----:B------:R-:W-:Y:S01]  /*4230*/  IMAD.IADD R53, R4, 0x1, R53 ;  /* 0x0000000104357824 */ /* 0x000fe200078e0235 */
[-C--:B------:R-:W-:Y:S02]  /*4240*/  IADD3 R44, P0, PT, R45, R2.reuse, RZ ;  /* 0x000000022d2c7210 */ /* 0x080fe40007f1e0ff */
[----:B------:R-:W-:Y:S02]  /*4250*/  LOP3.LUT R41, R52, 0xff, RZ, 0xc0, !PT ;  /* 0x000000ff34297812 */ /* 0x000fe400078ec0ff */
[----:B------:R-:W-:Y:S01]  /*4260*/  LOP3.LUT R7, R50, 0xff, RZ, 0xc0, !PT ;  /* 0x000000ff32077812 */ /* 0x000fe200078ec0ff */
[--C-:B------:R-:W-:Y:S01]  /*4270*/  IMAD.X R45, RZ, RZ, R3.reuse, P0 ;  /* 0x000000ffff2d7224 */ /* 0x100fe200000e0603 */
[----:B------:R-:W-:Y:S02]  /*4280*/  LOP3.LUT R53, R53, 0xff, RZ, 0xc0, !PT ;  /* 0x000000ff35357812 */ /* 0x000fe400078ec0ff */
[-C--:B------:R-:W-:Y:S02]  /*4290*/  IADD3 R40, P1, PT, R41, R2.reuse, RZ ;  /* 0x0000000229287210 */ /* 0x080fe40007f3e0ff */
[-C--:B------:R-:W-:Y:S01]  /*42a0*/  IADD3 R6, P2, PT, R7, R2.reuse, RZ ;  /* 0x0000000207067210 */ /* 0x080fe20007f5e0ff */
[----:B------:R-:W2:Y:S01]  /*42b0*/  LDG.E.U8.CONSTANT R44, desc[UR6][R44.64] ;  /* 0x000000062c2c7981 */ /* 0x000ea2000c1e9100 */
[----:B------:R-:W-:Y:S01]  /*42c0*/  IADD3 R4, P0, PT, R53, R2, RZ ;  /* 0x0000000235047210 */ /* 0x000fe20007f1e0ff */
[----:B------:R-:W-:-:S02]  /*42d0*/  IMAD.X R41, RZ, RZ, R3, P1 ;  /* 0x000000ffff297224 */ /* 0x000fc400008e0603 */
        /* <DEDUP_REMOVED lines=13> */
[----:B0-----:R-:W-:Y:S02]  /*43b0*/  LOP3.LUT R4, R47, 0xfe, RZ, 0xc0, !PT ;  /* 0x000000fe2f047812 */ /* 0x001fe400078ec0ff */
        /* <DEDUP_REMOVED lines=72> */
[----:B------:R-:W-:-:S02]  /*4840*/  SHF.R.U32.HI R5, RZ, 0x1, R5 ;  /* 0x00000001ff057819 */ /* 0x000fc40000011605 */
[----:B------:R-:W-:Y:S02]  /*4850*/  PRMT R4, R4, 0x9910, RZ ;  /* 0x0000991004047816 */ /* 0x000fe400000000ff */
[----:B------:R-:W-:Y:S02]  /*4860*/  SHF.R.U32.HI R6, RZ, 0x1, R6 ;  /* 0x00000001ff067819 */ /* 0x000fe40000011606 */
[----:B------:R-:W-:Y:S01]  /*4870*/  SHF.R.U32.HI R7, RZ, 0x1, R7 ;  /* 0x00000001ff077819 */ /* 0x000fe20000011607 */
[----:B------:R-:W-:Y:S01]  /*4880*/  IMAD R4, R4, 0x47, RZ ;  /* 0x0000004704047824 */ /* 0x000fe200078e02ff */
[----:B------:R-:W-:Y:S02]  /*4890*/  PRMT R5, R5, 0x9910, RZ ;  /* 0x0000991005057816 */ /* 0x000fe400000000ff */
[----:B------:R-:W-:Y:S02]  /*48a0*/  PRMT R6, R6, 0x9910, RZ ;  /* 0x0000991006067816 */ /* 0x000fe400000000ff */
[----:B------:R-:W-:Y:S01]  /*48b0*/  PRMT R7, R7, 0x9910, RZ ;  /* 0x0000991007077816 */ /* 0x000fe200000000ff */
[----:B------:R-:W-:Y:S01]  /*48c0*/  IMAD R5, R5, 0x47, RZ ;  /* 0x0000004705057824 */ /* 0x000fe200078e02ff */
[----:B------:R-:W-:Y:S01]  /*48d0*/  LOP3.LUT R4, R4, 0xffff, RZ, 0xc0, !PT ;  /* 0x0000ffff04047812 */ /* 0x000fe200078ec0ff */
[----:B------:R-:W-:-:S02]  /*48e0*/  IMAD R6, R6, 0x47, RZ ;  /* 0x0000004706067824 */ /* 0x000fc400078e02ff */
[----:B------:R-:W-:Y:S01]  /*48f0*/  IMAD R7, R7, 0x47, RZ ;  /* 0x0000004707077824 */ /* 0x000fe200078e02ff */
[----:B------:R-:W-:Y:S02]  /*4900*/  LOP3.LUT R5, R5, 0xffff, RZ, 0xc0, !PT ;  /* 0x0000ffff05057812 */ /* 0x000fe400078ec0ff */
[----:B------:R-:W-:Y:S02]  /*4910*/  SHF.R.U32.HI R4, RZ, 0xb, R4 ;  /* 0x0000000bff047819 */ /* 0x000fe40000011604 */
[----:B------:R-:W-:Y:S02]  /*4920*/  LOP3.LUT R6, R6, 0xffff, RZ, 0xc0, !PT ;  /* 0x0000ffff06067812 */ /* 0x000fe400078ec0ff */
[----:B------:R-:W-:Y:S02]  /*4930*/  LOP3.LUT R7, R7, 0xffff, RZ, 0xc0, !PT ;  /* 0x0000ffff07077812 */ /* 0x000fe400078ec0ff */
[----:B------:R-:W-:Y:S02]  /*4940*/  SHF.R.U32.HI R5, RZ, 0xb, R5 ;  /* 0x0000000bff057819 */ /* 0x000fe40000011605 */
[----:B------:R-:W-:-:S02]  /*4950*/  PRMT R4, R4, 0x9910, RZ ;  /* 0x0000991004047816 */ /* 0x000fc400000000ff */
[----:B------:R-:W-:Y:S02]  /*4960*/  SHF.R.U32.HI R6, RZ, 0xb, R6 ;  /* 0x0000000bff067819 */ /* 0x000fe40000011606 */
[----:B------:R-:W-:Y:S01]  /*4970*/  SHF.R.U32.HI R7, RZ, 0xb, R7 ;  /* 0x0000000bff077819 */ /* 0x000fe20000011607 */
[----:B------:R-:W-:Y:S01]  /*4980*/  IMAD R4, R4, 0x3a, RZ ;  /* 0x0000003a04047824 */ /* 0x000fe200078e02ff */
[----:B------:R-:W-:Y:S02]  /*4990*/  PRMT R5, R5, 0x9910, RZ ;  /* 0x0000991005057816 */ /* 0x000fe400000000ff */
[----:B------:R-:W-:Y:S01]  /*49a0*/  PRMT R6, R6, 0x9910, RZ ;  /* 0x0000991006067816 */ /* 0x000fe200000000ff */
[----:B------:R-:W-:Y:S01]  /*49b0*/  IMAD.MOV R4, RZ, RZ, -R4 ;  /* 0x000000ffff047224 */ /* 0x000fe200078e0a04 */
[----:B------:R-:W-:Y:S01]  /*49c0*/  PRMT R7, R7, 0x9910, RZ ;  /* 0x0000991007077816 */ /* 0x000fe200000000ff */
[----:B------:R-:W-:Y:S02]  /*49d0*/  IMAD R5, R5, 0x3a, RZ ;  /* 0x0000003a05057824 */ /* 0x000fe400078e02ff */
[----:B------:R-:W-:-:S02]  /*49e0*/  IMAD R6, R6, 0x3a, RZ ;  /* 0x0000003a06067824 */ /* 0x000fc400078e02ff */
[----:B------:R-:W-:Y:S02]  /*49f0*/  IMAD R7, R7, 0x3a, RZ ;  /* 0x0000003a07077824 */ /* 0x000fe400078e02ff */
[----:B------:R-:W-:Y:S01]  /*4a00*/  IMAD.MOV R40, RZ, RZ, -R5 ;  /* 0x000000ffff287224 */ /* 0x000fe200078e0a05 */
[----:B------:R-:W-:Y:S01]  /*4a10*/  PRMT R5, R4, 0x7710, RZ ;  /* 0x0000771004057816 */ /* 0x000fe200000000ff */
        /* <DEDUP_REMOVED lines=169> */
[----:B------:R-:W-:Y:S02]  /*54b0*/  LOP3.LUT R0, R70, 0xfe, RZ, 0xc0, !PT ;  /* 0x000000fe46007812 */ /* 0x000fe400078ec0ff */
[----:B------:R-:W-:Y:S02]  /*54c0*/  LOP3.LUT R5, R68, 0xfe, RZ, 0xc0, !PT ;  /* 0x000000fe44057812 */ /* 0x000fe400078ec0ff */
[----:B------:R-:W-:Y:S02]  /*54d0*/  SHF.R.U32.HI R0, RZ, 0x1, R0 ;  /* 0x00000001ff007819 */ /* 0x000fe40000011600 */
[----:B0-----:R-:W-:Y:S02]  /*54e0*/  LOP3.LUT R4, R71, 0xfe, RZ, 0xc0, !PT ;  /* 0x000000fe47047812 */ /* 0x001fe400078ec0ff */
        /* <DEDUP_REMOVED lines=56> */
[----:B------:R-:W-:-:S02]  /*5870*/  VIADD R76, R64, 0x20 ;  /* 0x00000020404c7836 */ /* 0x000fc40000000000 */
[----:B------:R-:W-:Y:S01]  /*5880*/  IMAD.MOV.U32 R75, RZ, RZ, 0x20 ;  /* 0x00000020ff4b7424 */ /* 0x000fe200078e00ff */
[----:B--2---:R0:W-:Y:S04]  /*5890*/  STL.U8 [R43+0x3c], R40 ;  /* 0x00003c282b007387 */ /* 0x0041e80000100000 */
[----:B---3--:R0:W-:Y:S04]  /*58a0*/  STL.U8 [R43+0x3d], R6 ;  /* 0x00003d062b007387 */ /* 0x0081e80000100000 */
[----:B----4-:R0:W-:Y:S04]  /*58b0*/  STL.U8 [R43+0x3e], R4 ;  /* 0x00003e042b007387 */ /* 0x0101e80000100000 */
[----:B-----5:R0:W-:Y:S02]  /*58c0*/  STL.U8 [R43+0x3f], R2 ;  /* 0x00003f022b007387 */ /* 0x0201e40000100000 */
.L_x_13:
[----:B--2---:R-:W-:Y:S05]  /*58d0*/  BSYNC.RECONVERGENT B1 ;  /* 0x0000000000017941 */ /* 0x004fea0003800200 */
.L_x_12:
[----:B------:R-:W-:-:S13]  /*58e0*/  ISETP.NE.AND P0, PT, R72, RZ, PT ;  /* 0x000000ff4800720c */ /* 0x000fda0003f05270 */
[----:B------:R-:W-:Y:S05]  /*58f0*/  @!P0 BRA `(.L_x_11) ;  /* 0x0000000000648947 */ /* 0x000fea0003800000 */
[C---:B------:R-:W-:Y:S02]  /*5900*/  IMAD.IADD R73, R76.reuse, 0x1, R73 ;  /* 0x000000014c497824 */ /* 0x040fe400078e0249 */
[----:B------:R-:W-:Y:S02]  /*5910*/  IMAD.IADD R75, R1, 0x1, R75 ;  /* 0x00000001014b7824 */ /* 0x000fe400078e024b */
[--C-:B------:R-:W-:Y:S02]  /*5920*/  IMAD.MOV R0, RZ, RZ, -R72.reuse ;  /* 0x000000ffff007224 */ /* 0x100fe400078e0a48 */
[----:B------:R-:W-:-:S07]  /*5930*/  IMAD.IADD R76, R76, 0x1, R72 ;  /* 0x000000014c4c7824 */ /* 0x000fce00078e0248 */
.L_x_14:
[----:B0-----:R-:W2:Y:S02]  /*5940*/  LDL.U8 R2, [R75] ;  /* 0x000000004b027983 */ /* 0x001ea40000100000 */
[----:B--2---:R-:W-:-:S04]  /*5950*/  SHF.R.U32.HI R3, RZ, 0x1, R2 ;  /* 0x00000001ff037819 */ /* 0x004fc80000011602 */
[----:B------:R-:W-:-:S05]  /*5960*/  PRMT R3, R3, 0x9910, RZ ;  /* 0x0000991003037816 */ /* 0x000fca00000000ff */
[----:B------:R-:W-:-:S05]  /*5970*/  IMAD R3, R3, 0x47, RZ ;  /* 0x0000004703037824 */ /* 0x000fca00078e02ff */
[----:B------:R-:W-:-:S04]  /*5980*/  LOP3.LUT R3, R3, 0xffff, RZ, 0xc0, !PT ;  /* 0x0000ffff03037812 */ /* 0x000fc800078ec0ff */
[----:B------:R-:W-:-:S04]  /*5990*/  SHF.R.U32.HI R3, RZ, 0xb, R3 ;  /* 0x0000000bff037819 */ /* 0x000fc80000011603 */
[----:B------:R-:W-:-:S05]  /*59a0*/  PRMT R3, R3, 0x9910, RZ ;  /* 0x0000991003037816 */ /* 0x000fca00000000ff */
[----:B------:R-:W-:-:S04]  /*59b0*/  IMAD R3, R3, 0x3a, RZ ;  /* 0x0000003a03037824 */ /* 0x000fc800078e02ff */
[----:B------:R-:W-:-:S05]  /*59c0*/  IMAD.MOV R3, RZ, RZ, -R3 ;  /* 0x000000ffff037224 */ /* 0x000fca00078e0a03 */
[----:B------:R-:W-:-:S05]  /*59d0*/  PRMT R3, R3, 0x7710, RZ ;  /* 0x0000771003037816 */ /* 0x000fca00000000ff */
[----:B------:R-:W-:-:S05]  /*59e0*/  IMAD.IADD R2, R2, 0x1, R3 ;  /* 0x0000000102027824 */ /* 0x000fca00078e0203 */
[----:B------:R-:W-:-:S04]  /*59f0*/  LOP3.LUT R2, R2, 0xff, RZ, 0xc0, !PT ;  /* 0x000000ff02027812 */ /* 0x000fc800078ec0ff */
[----:B------:R-:W-:-:S05]  /*5a00*/  IADD3 R2, P0, PT, R2, UR4, RZ ;  /* 0x0000000402027c10 */ /* 0x000fca000ff1e0ff */
[----:B------:R-:W-:-:S05]  /*5a10*/  IMAD.X R3, RZ, RZ, UR5, P0 ;  /* 0x00000005ff037e24 */ /* 0x000fca00080e06ff */
[----:B------:R-:W2:Y:S01]  /*5a20*/  LDG.E.U8.CONSTANT R2, desc[UR6][R2.64] ;  /* 0x0000000602027981 */ /* 0x000ea2000c1e9100 */
[----:B------:R-:W-:Y:S02]  /*5a30*/  VIADD R0, R0, 0x1 ;  /* 0x0000000100007836 */ /* 0x000fe40000000000 */
[----:B------:R-:W-:-:S03]  /*5a40*/  VIADD R75, R75, 0x1 ;  /* 0x000000014b4b7836 */ /* 0x000fc60000000000 */
[----:B------:R-:W-:Y:S01]  /*5a50*/  ISETP.NE.AND P0, PT, R0, RZ, PT ;  /* 0x000000ff0000720c */ /* 0x000fe20003f05270 */
[----:B--2---:R0:W-:Y:S02]  /*5a60*/  STL.U8 [R73], R2 ;  /* 0x0000000249007387 */ /* 0x0041e40000100000 */
[----:B0-----:R-:W-:-:S10]  /*5a70*/  VIADD R73, R73, 0x1 ;  /* 0x0000000149497836 */ /* 0x001fd40000000000 */
[----:B------:R-:W-:Y:S05]  /*5a80*/  @P0 BRA `(.L_x_14) ;  /* 0xfffffffc00ac0947 */ /* 0x000fea000383ffff */
.L_x_11:
[----:B--2---:R-:W-:Y:S05]  /*5a90*/  BSYNC.RECONVERGENT B0 ;  /* 0x0000000000007941 */ /* 0x004fea0003800200 */
.L_x_10:
[----:B------:R-:W2:Y:S01]  /*5aa0*/  LDCU UR4, c[0x0][0x3a8] ;  /* 0x00007500ff0477ac */ /* 0x000ea20008000800 */
[----:B------:R-:W-:-:S05]  /*5ab0*/  IMAD.IADD R76, R1, 0x1, R76 ;  /* 0x00000001014c7824 */ /* 0x000fca00078e024c */
[----:B------:R3:W-:Y:S01]  /*5ac0*/  STL.U8 [R76+0x20], RZ ;  /* 0x000020ff4c007387 */ /* 0x0007e20000100000 */
[----:B--2---:R-:W-:-:S09]  /*5ad0*/  UISETP.GE.AND UP0, UPT, UR4, 0x1, UPT ;  /* 0x000000010400788c */ /* 0x004fd2000bf06270 */
[----:B---3--:R-:W-:Y:S05]  /*5ae0*/  BRA.U !UP0, `(.L_x_15) ;  /* 0x0000000108a47547 */ /* 0x008fea000b800000 */
[----:B------:R-:W2:Y:S02]  /*5af0*/  LDCU.U8 UR4, c[0x0][0x3bc] ;  /* 0x00007780ff0477ac */ /* 0x000ea40008000000 */
[----:B--2---:R-:W-:-:S04]  /*5b00*/  UPRMT UR4, UR4, 0x8880, URZ ;  /* 0x0000888004047896 */ /* 0x004fc800080000ff */
[----:B------:R-:W-:-:S09]  /*5b10*/  UISETP.NE.AND UP0, UPT, UR4, URZ, UPT ;  /* 0x000000ff0400728c */ /* 0x000fd2000bf05270 */
[----:B------:R-:W-:Y:S05]  /*5b20*/  BRA.U !UP0, `(.L_x_16) ;  /* 0x0000000108387547 */ /* 0x000fea000b800000 */
[----:B------:R-:W-:Y:S01]  /*5b30*/  IMAD.MOV.U32 R0, RZ, RZ, RZ ;  /* 0x000000ffff007224 */ /* 0x000fe200078e00ff */
[----:B------:R-:W2:Y:S01]  /*5b40*/  LDCU UR8, c[0x0][0x3a8] ;  /* 0x00007500ff0877ac */ /* 0x000ea20008000800 */
[----:B------:R-:W3:Y:S05]  /*5b50*/  LDCU.64 UR4, c[0x0][0x3a0] ;  /* 0x00007400ff0477ac */ /* 0x000eea0008000a00 */
.L_x_17:
[----:B0--3--:R-:W-:Y:S01]  /*5b60*/  IADD3 R2, P0, PT, R0, UR4, RZ ;  /* 0x0000000400027c10 */ /* 0x009fe2000ff1e0ff */
[----:B------:R-:W-:-:S04]  /*5b70*/  IMAD.IADD R5, R1, 0x1, R0 ;  /* 0x0000000101057824 */ /* 0x000fc800078e0200 */
[----:B-1----:R-:W-:Y:S02]  /*5b80*/  IMAD.X R3, RZ, RZ, UR5, P0 ;  /* 0x00000005ff037e24 */ /* 0x002fe400080e06ff */
[----:B------:R-:W3:Y:S04]  /*5b90*/  LDL.U8 R5, [R5+0x20] ;  /* 0x0000200005057983 */ /* 0x000ee80000100000 */
[----:B------:R-:W3:Y:S01]  /*5ba0*/  LDG.E.U8 R2, desc[UR6][R2.64] ;  /* 0x0000000602027981 */ /* 0x000ee2000c1e1100 */
[----:B------:R-:W-:-:S05]  /*5bb0*/  VIADD R0, R0, 0x1 ;  /* 0x0000000100007836 */ /* 0x000fca0000000000 */
[----:B--2---:R-:W-:Y:S02]  /*5bc0*/  ISETP.NE.AND P1, PT, R0, UR8, PT ;  /* 0x0000000800007c0c */ /* 0x004fe4000bf25270 */
[----:B---3--:R-:W-:-:S13]  /*5bd0*/  ISETP.NE.AND P0, PT, R5, R2, PT ;  /* 0x000000020500720c */ /* 0x008fda0003f05270 */
[----:B------:R-:W-:Y:S05]  /*5be0*/  @P0 EXIT ;  /* 0x000000000000094d */ /* 0x000fea0003800000 */
[----:B------:R-:W-:Y:S05]  /*5bf0*/  @P1 BRA `(.L_x_17) ;  /* 0xfffffffc00d81947 */ /* 0x000fea000383ffff */
[----:B------:R-:W-:Y:S05]  /*5c00*/  BRA `(.L_x_15) ;  /* 0x00000000005c7947 */ /* 0x000fea0003800000 */
.L_x_16:
[----:B------:R-:W-:Y:S01]  /*5c10*/  IMAD.MOV.U32 R0, RZ, RZ, RZ ;  /* 0x000000ffff007224 */ /* 0x000fe200078e00ff */
[----:B------:R-:W2:Y:S01]  /*5c20*/  LDCU UR8, c[0x0][0x3a8] ;  /* 0x00007500ff0877ac */ /* 0x000ea20008000800 */
[----:B------:R-:W3:Y:S05]  /*5c30*/  LDCU.64 UR4, c[0x0][0x3a0] ;  /* 0x00007400ff0477ac */ /* 0x000eea0008000a00 */
.L_x_18:
[----:B0--3--:R-:W-:Y:S01]  /*5c40*/  IADD3 R2, P0, PT, R0, UR4, RZ ;  /* 0x0000000400027c10 */ /* 0x009fe2000ff1e0ff */
[----:B------:R-:W-:-:S04]  /*5c50*/  IMAD.IADD R40, R1, 0x1, R0 ;  /* 0x0000000101287824 */ /* 0x000fc800078e0200 */
[----:B-1----:R-:W-:Y:S01]  /*5c60*/  IMAD.X R3, RZ, RZ, UR5, P0 ;  /* 0x00000005ff037e24 */ /* 0x002fe200080e06ff */
[----:B------:R-:W3:Y:S04]  /*5c70*/  LDL.U8 R5, [R40+0x20] ;  /* 0x0000200028057983 */ /* 0x000ee80000100000 */
[----:B------:R-:W4:Y:S01]  /*5c80*/  LDG.E.U8 R4, desc[UR6][R2.64] ;  /* 0x0000000602047981 */ /* 0x000f22000c1e1100 */
[----:B------:R-:W-:Y:S02]  /*5c90*/  VIADD R0, R0, 0x1 ;  /* 0x0000000100007836 */ /* 0x000fe40000000000 */
[----:B---3--:R-:W-:Y:S02]  /*5ca0*/  VIADD R6, R5, 0xffffffbf ;  /* 0xffffffbf05067836 */ /* 0x008fe40000000000 */
[----:B----4-:R-:W-:-:S03]  /*5cb0*/  VIADD R7, R4, 0xffffffbf ;  /* 0xffffffbf04077836 */ /* 0x010fc60000000000 */
[----:B------:R-:W-:Y:S02]  /*5cc0*/  LOP3.LUT R6, R6, 0xff, RZ, 0xc0, !PT ;  /* 0x000000ff06067812 */ /* 0x000fe400078ec0ff */
[----:B------:R-:W-:Y:S02]  /*5cd0*/  LOP3.LUT R7, R7, 0xff, RZ, 0xc0, !PT ;  /* 0x000000ff07077812 */ /* 0x000fe400078ec0ff */
[----:B------:R-:W-:Y:S02]  /*5ce0*/  ISETP.GE.U32.AND P0, PT, R6, 0x1a, PT ;  /* 0x0000001a0600780c */ /* 0x000fe40003f06070 */
[----:B------:R-:W-:-:S11]  /*5cf0*/  ISETP.GE.U32.AND P1, PT, R7, 0x1a, PT ;  /* 0x0000001a0700780c */ /* 0x000fd60003f26070 */
[----:B------:R-:W-:Y:S02]  /*5d00*/  @!P0 VIADD R5, R5, 0x20 ;  /* 0x0000002005058836 */ /* 0x000fe40000000000 */
[----:B------:R-:W-:Y:S01]  /*5d10*/  @!P1 VIADD R4, R4, 0x20 ;  /* 0x0000002004049836 */ /* 0x000fe20000000000 */
[----:B--2---:R-:W-:Y:S02]  /*5d20*/  ISETP.NE.AND P1, PT, R0, UR8, PT ;  /* 0x0000000800007c0c */ /* 0x004fe4000bf25270 */
[----:B------:R-:W-:Y:S02]  /*5d30*/  LOP3.LUT R5, R5, 0xff, RZ, 0xc0, !PT ;  /* 0x000000ff05057812 */ /* 0x000fe400078ec0ff */
[----:B------:R-:W-:-:S04]  /*5d40*/  LOP3.LUT R4, R4, 0xff, RZ, 0xc0, !PT ;  /* 0x000000ff04047812 */ /* 0x000fc800078ec0ff */
[----:B------:R-:W-:-:S13]  /*5d50*/  ISETP.NE.AND P0, PT, R5, R4, PT ;  /* 0x000000040500720c */ /* 0x000fda0003f05270 */
[----:B------:R-:W-:Y:S05]  /*5d60*/  @P0 EXIT ;  /* 0x000000000000094d */ /* 0x000fea0003800000 */
[----:B------:R-:W-:Y:S05]  /*5d70*/  @P1 BRA `(.L_x_18) ;  /* 0xfffffffc00b01947 */ /* 0x000fea000383ffff */
.L_x_15:
[----:B------:R-:W-:Y:S01]  /*5d80*/  BSSY.RECONVERGENT B0, `(.L_x_19) ;  /* 0x0000008000007945 */ /* 0x000fe20003800200 */
[----:B------:R-:W-:-:S07]  /*5d90*/  IMAD.MOV.U32 R0, RZ, RZ, RZ ;  /* 0x000000ffff007224 */ /* 0x000fce00078e00ff */
.L_x_20:
[----:B0-----:R-:W-:-:S06]  /*5da0*/  IMAD.IADD R2, R1, 0x1, R0 ;  /* 0x0000000101027824 */ /* 0x001fcc00078e0200 */
[----:B------:R-:W2:Y:S01]  /*5db0*/  LDL.U8 R2, [R2+0x20] ;  /* 0x0000200002027983 */ /* 0x000ea20000100000 */
[----:B-1----:R-:W-:Y:S02]  /*5dc0*/  IMAD.MOV.U32 R3, RZ, RZ, R0 ;  /* 0x000000ffff037224 */ /* 0x002fe400078e0000 */
[----:B------:R-:W-:Y:S01]  /*5dd0*/  VIADD R0, R0, 0x1 ;  /* 0x0000000100007836 */ /* 0x000fe20000000000 */
[----:B--2---:R-:W-:-:S13]  /*5de0*/  ISETP.NE.AND P0, PT, R2, RZ, PT ;  /* 0x000000ff0200720c */ /* 0x004fda0003f05270 */
[----:B------:R-:W-:Y:S05]  /*5df0*/  @P0 BRA `(.L_x_20) ;  /* 0xfffffffc00e80947 */ /* 0x000fea000383ffff */
[----:B------:R-:W-:Y:S05]  /*5e00*/  BSYNC.RECONVERGENT B0 ;  /* 0x0000000000007941 */ /* 0x000fea0003800200 */
.L_x_19:
[----:B------:R-:W0:Y:S02]  /*5e10*/  LDCU UR9, c[0x0][0x3b8] ;  /* 0x00007700ff0977ac */ /* 0x000e240008000800 */
[----:B0-----:R-:W-:-:S13]  /*5e20*/  ISETP.GE.AND P0, PT, R3, UR9, PT ;  /* 0x0000000903007c0c */ /* 0x001fda000bf06270 */
[----:B------:R-:W-:Y:S05]  /*5e30*/  @!P0 EXIT ;  /* 0x000000000000894d */ /* 0x000fea0003800000 */
[----:B------:R-:W-:Y:S01]  /*5e40*/  UISETP.GE.AND UP0, UPT, UR9, 0x1, UPT ;  /* 0x000000010900788c */ /* 0x000fe2000bf06270 */
[----:B------:R-:W-:Y:S08]  /*5e50*/  BSSY.RECONVERGENT B0, `(.L_x_21) ;  /* 0x0000034000007945 */ /* 0x000ff00003800200 */
[----:B------:R-:W-:Y:S05]  /*5e60*/  BRA.U !UP0, `(.L_x_22) ;  /* 0x0000000108c87547 */ /* 0x000fea000b800000 */
[----:B------:R-:W0:Y:S01]  /*5e70*/  LDCU.U8 UR4, c[0x0][0x3bc] ;  /* 0x00007780ff0477ac */ /* 0x000e220008000000 */
[----:B------:R-:W-:Y:S01]  /*5e80*/  VIADD R2, R3, -UR9 ;  /* 0x8000000903027c36 */ /* 0x000fe20008000000 */
[----:B0-----:R-:W-:-:S04]  /*5e90*/  UPRMT UR4, UR4, 0x8880, URZ ;  /* 0x0000888004047896 */ /* 0x001fc800080000ff */
[----:B------:R-:W-:-:S09]  /*5ea0*/  UISETP.NE.AND UP0, UPT, UR4, URZ, UPT ;  /* 0x000000ff0400728c */ /* 0x000fd2000bf05270 */
[----:B------:R-:W-:Y:S05]  /*5eb0*/  BRA.U !UP0, `(.L_x_23) ;  /* 0x0000000108507547 */ /* 0x000fea000b800000 */
[----:B------:R-:W0:Y:S01]  /*5ec0*/  LDC.64 R4, c[0x0][0x3b0] ;  /* 0x0000ec00ff047b82 */ /* 0x000e220000000a00 */
[----:B------:R-:W-:-:S06]  /*5ed0*/  IMAD.IADD R3, R1, 0x1, R2 ;  /* 0x0000000101037824 */ /* 0x000fcc00078e0202 */
[----:B------:R-:W2:Y:S04]  /*5ee0*/  LDL.U8 R3, [R3+0x20] ;  /* 0x0000200003037983 */ /* 0x000ea80000100000 */
[----:B0-----:R-:W2:Y:S02]  /*5ef0*/  LDG.E.U8 R4, desc[UR6][R4.64] ;  /* 0x0000000604047981 */ /* 0x001ea4000c1e1100 */
[----:B--2---:R-:W-:-:S13]  /*5f00*/  ISETP.NE.AND P0, PT, R3, R4, PT ;  /* 0x000000040300720c */ /* 0x004fda0003f05270 */
[----:B------:R-:W-:Y:S05]  /*5f10*/  @P0 EXIT ;  /* 0x000000000000094d */ /* 0x000fea0003800000 */
[----:B------:R-:W-:Y:S01]  /*5f20*/  IMAD.MOV.U32 R0, RZ, RZ, RZ ;  /* 0x000000ffff007224 */ /* 0x000fe200078e00ff */
[----:B------:R-:W0:Y:S01]  /*5f30*/  LDCU UR8, c[0x0][0x3b8] ;  /* 0x00007700ff0877ac */ /* 0x000e220008000800 */
[----:B------:R-:W1:Y:S05]  /*5f40*/  LDCU.64 UR4, c[0x0][0x3b0] ;  /* 0x00007600ff0477ac */ /* 0x000e6a0008000a00 */
.L_x_24:
[----:B------:R-:W-:-:S05]  /*5f50*/  VIADD R0, R0, 0x1 ;  /* 0x0000000100007836 */ /* 0x000fca0000000000 */
[----:B0-----:R-:W-:-:S13]  /*5f60*/  ISETP.NE.AND P0, PT, R0, UR8, PT ;  /* 0x0000000800007c0c */ /* 0x001fda000bf05270 */
[----:B------:R-:W-:Y:S05]  /*5f70*/  @!P0 BRA `(.L_x_22) ;  /* 0x0000000000848947 */ /* 0x000fea0003800000 */
[----:B-1----:R-:W-:Y:S02]  /*5f80*/  IADD3 R4, P0, PT, R0, UR4, RZ ;  /* 0x0000000400047c10 */ /* 0x002fe4000ff1e0ff */
[----:B------:R-:W-:-:S03]  /*5f90*/  IADD3 R3, PT, PT, R1, R2, R0 ;  /* 0x0000000201037210 */ /* 0x000fc60007ffe000 */
[----:B------:R-:W-:-:S03]  /*5fa0*/  IMAD.X R5, RZ, RZ, UR5, P0 ;  /* 0x00000005ff057e24 */ /* 0x000fc600080e06ff */
[----:B------:R-:W2:Y:S04]  /*5fb0*/  LDL.U8 R3, [R3+0x20] ;  /* 0x0000200003037983 */ /* 0x000ea80000100000 */
[----:B------:R-:W2:Y:S02]  /*5fc0*/  LDG.E.U8 R4, desc[UR6][R4.64] ;  /* 0x0000000604047981 */ /* 0x000ea4000c1e1100 */
[----:B--2---:R-:W-:-:S13]  /*5fd0*/  ISETP.NE.AND P0, PT, R3, R4, PT ;  /* 0x000000040300720c */ /* 0x004fda0003f05270 */
[----:B------:R-:W-:Y:S05]  /*5fe0*/  @!P0 BRA `(.L_x_24) ;  /* 0xfffffffc00d88947 */ /* 0x000fea000383ffff */
[----:B------:R-:W-:Y:S05]  /*5ff0*/  EXIT ;  /* 0x000000000000794d */ /* 0x000fea0003800000 */
.L_x_23:
[----:B------:R-:W0:Y:S01]  /*6000*/  LDCU UR12, c[0x0][0x3b8] ;  /* 0x00007700ff0c77ac */ /* 0x000e220008000800 */
[----:B------:R-:W1:Y:S01]  /*6010*/  LDCU.64 UR10, c[0x0][0x3b0] ;  /* 0x00007600ff0a77ac */ /* 0x000e620008000a00 */
[----:B------:R-:W-:-:S05]  /*6020*/  UMOV UR4, URZ ;  /* 0x000000ff00047c82 */ /* 0x000fca0008000000 */
.L_x_25:
[----:B-1----:R-:W-:Y:S02]  /*6030*/  UIADD3 UR5, UP0, UPT, UR4, UR10, URZ ;  /* 0x0000000a04057290 */ /* 0x002fe4000ff1e0ff */
[----:B------:R-:W-:Y:S02]  /*6040*/  IADD3 R40, PT, PT, R1, UR4, R2 ;  /* 0x0000000401287c10 */ /* 0x000fe4000fffe002 */
[----:B------:R-:W-:Y:S02]  /*6050*/  UIADD3.X UR8, UPT, UPT, URZ, UR11, URZ, UP0, !UPT ;  /* 0x0000000bff087290 */ /* 0x000fe400087fe4ff */
[----:B------:R-:W-:Y:S01]  /*6060*/  IMAD.U32 R4, RZ, RZ, UR5 ;  /* 0x00000005ff047e24 */ /* 0x000fe2000f8e00ff */
[----:B------:R-:W2:Y:S03]  /*6070*/  LDL.U8 R3, [R40+0x20] ;  /* 0x0000200028037983 */ /* 0x000ea60000100000 */
[----:B------:R-:W-:-:S05]  /*6080*/  IMAD.U32 R5, RZ, RZ, UR8 ;  /* 0x00000008ff057e24 */ /* 0x000fca000f8e00ff */
[----:B------:R-:W3:Y:S01]  /*6090*/  LDG.E.U8 R0, desc[UR6][R4.64] ;  /* 0x0000000604007981 */ /* 0x000ee2000c1e1100 */
[----:B------:R-:W-:-:S04]  /*60a0*/  UIADD3 UR4, UPT, UPT, UR4, 0x1, URZ ;  /* 0x0000000104047890 */ /* 0x000fc8000fffe0ff */
[----:B0-----:R-:W-:Y:S01]  /*60b0*/  UISETP.NE.AND UP0, UPT, UR4, UR12, UPT ;  /* 0x0000000c0400728c */ /* 0x001fe2000bf05270 */
[----:B--2---:R-:W-:Y:S02]  /*60c0*/  VIADD R6, R3, 0xffffffbf ;  /* 0xffffffbf03067836 */ /* 0x004fe40000000000 */
[----:B---3--:R-:W-:-:S03]  /*60d0*/  VIADD R7, R0, 0xffffffbf ;  /* 0xffffffbf00077836 */ /* 0x008fc60000000000 */
[----:B------:R-:W-:Y:S02]  /*60e0*/  LOP3.LUT R6, R6, 0xff, RZ, 0xc0, !PT ;  /* 0x000000ff06067812 */ /* 0x000fe400078ec0ff */
[----:B------:R-:W-:Y:S02]  /*60f0*/  LOP3.LUT R7, R7, 0xff, RZ, 0xc0, !PT ;  /* 0x000000ff07077812 */ /* 0x000fe400078ec0ff */
[----:B------:R-:W-:Y:S02]  /*6100*/  ISETP.GE.U32.AND P0, PT, R6, 0x1a, PT ;  /* 0x0000001a0600780c */ /* 0x000fe40003f06070 */
[----:B------:R-:W-:-:S11]  /*6110*/  ISETP.GE.U32.AND P1, PT, R7, 0x1a, PT ;  /* 0x0000001a0700780c */ /* 0x000fd60003f26070 */
[----:B------:R-:W-:Y:S02]  /*6120*/  @!P0 VIADD R3, R3, 0x20 ;  /* 0x0000002003038836 */ /* 0x000fe40000000000 */
[----:B------:R-:W-:-:S03]  /*6130*/  @!P1 VIADD R0, R0, 0x20 ;  /* 0x0000002000009836 */ /* 0x000fc60000000000 */
[----:B------:R-:W-:Y:S02]  /*6140*/  LOP3.LUT R3, R3, 0xff, RZ, 0xc0, !PT ;  /* 0x000000ff03037812 */ /* 0x000fe400078ec0ff */
[----:B------:R-:W-:-:S04]  /*6150*/  LOP3.LUT R0, R0, 0xff, RZ, 0xc0, !PT ;  /* 0x000000ff00007812 */ /* 0x000fc800078ec0ff */
[----:B------:R-:W-:-:S13]  /*6160*/  ISETP.NE.AND P0, PT, R3, R0, PT ;  /* 0x000000000300720c */ /* 0x000fda0003f05270 */
[----:B------:R-:W-:Y:S05]  /*6170*/  @P0 EXIT ;  /* 0x000000000000094d */ /* 0x000fea0003800000 */
[----:B------:R-:W-:Y:S05]  /*6180*/  BRA.U UP0, `(.L_x_25) ;  /* 0xfffffffd00a87547 */ /* 0x000fea000b83ffff */
.L_x_22:
[----:B-1----:R-:W-:Y:S05]  /*6190*/  BSYNC.RECONVERGENT B0 ;  /* 0x0000000000007941 */ /* 0x002fea0003800200 */
.L_x_21:
[----:B------:R-:W0:Y:S01]  /*61a0*/  LDC.64 R2, c[0x0][0x398] ;  /* 0x0000e600ff027b82 */ /* 0x000e220000000a00 */
[----:B------:R-:W-:-:S05]  /*61b0*/  IMAD.MOV.U32 R5, RZ, RZ, 0x1 ;  /* 0x00000001ff057424 */ /* 0x000fca00078e00ff */
[----:B0-----:R-:W2:Y:S02]  /*61c0*/  ATOMG.E.EXCH.STRONG.GPU PT, R2, desc[UR6][R2.64], R5 ;  /* 0x80000005020279a8 */ /* 0x001ea4000c1ef106 */
[----:B--2---:R-:W-:-:S13]  /*61d0*/  ISETP.NE.AND P0, PT, R2, RZ, PT ;  /* 0x000000ff0200720c */ /* 0x004fda0003f05270 */
[----:B------:R-:W-:Y:S05]  /*61e0*/  @P0 EXIT ;  /* 0x000000000000094d */ /* 0x000fea0003800000 */
[----:B------:R-:W0:Y:S02]  /*61f0*/  LDC.64 R2, c[0x0][0x390] ;  /* 0x0000e400ff027b82 */ /* 0x000e240000000a00 */
[----:B0-----:R-:W-:Y:S04]  /*6200*/  STG.E.U8 desc[UR6][R2.64], R8 ;  /* 0x0000000802007986 */ /* 0x001fe8000c101106 */
[----:B------:R-:W-:Y:S04]  /*6210*/  STG.E.U8 desc[UR6][R2.64+0x1], R9 ;  /* 0x0000010902007986 */ /* 0x000fe8000c101106 */
        /* <DEDUP_REMOVED lines=29> */
[----:B------:R-:W-:Y:S01]  /*63f0*/  STG.E.U8 desc[UR6][R2.64+0x1f], R39 ;  /* 0x00001f2702007986 */ /* 0x000fe2000c101106 */
[----:B------:R-:W-:Y:S05]  /*6400*/  EXIT ;  /* 0x000000000000794d */ /* 0x000fea0003800000 */
.L_x_26:
[----:B------:R-:W-:-:S00]  /*6410*/  BRA `(.L_x_26) ;  /* 0xfffffffc00fc7947 */ /* 0x000fc0000383ffff */
[----:B------:R-:W-:-:S00]  /*6420*/  NOP ;  /* 0x0000000000007918 */ /* 0x000fc00000000000 */
        /* <DEDUP_REMOVED lines=13> */
.L_x_64:


//--------------------- .text.generate_keypairs   --------------------------
	.section	.text.generate_keypairs,"ax",@progbits
	.align	128
        .global         generate_keypairs
        .type           generate_keypairs,@function
        .size           generate_keypairs,(.L_x_65 - generate_keypairs)
        .other          generate_keypairs,@"STO_CUDA_ENTRY STV_DEFAULT"
generate_keypairs:
.text.generate_keypairs:
[----:B------:R-:W-:Y:S01]  /*0000*/  LDC R1, c[0x0][0x37c] ;  /* 0x0000df00ff017b82 */ /* 0x000fe20000000800 */
[----:B------:R-:W0:Y:S07]  /*0010*/  S2R R0, SR_TID.X ;  /* 0x0000000000007919 */ /* 0x000e2e0000002100 */
[----:B------:R-:W0:Y:S01]  /*0020*/  S2UR UR4, SR_CTAID.X ;  /* 0x00000000000479c3 */ /* 0x000e220000002500 */
[----:B------:R-:W1:Y:S07]  /*0030*/  LDCU UR5, c[0x0][0x388] ;  /* 0x00007100ff0577ac */ /* 0x000e6e0008000800 */
[----:B------:R-:W0:Y:S02]  /*0040*/  LDC R5, c[0x0][0x360] ;  /* 0x0000d800ff057b82 */ /* 0x000e240000000800 */
[----:B0-----:R-:W-:-:S05]  /*0050*/  IMAD R5, R5, UR4, R0 ;  /* 0x0000000405057c24 */ /* 0x001fca000f8e0200 */
[----:B-1----:R-:W-:-:S13]  /*0060*/  ISETP.GE.AND P0, PT, R5, UR5, PT ;  /* 0x0000000505007c0c */ /* 0x002fda000bf06270 */
[----:B------:R-:W-:Y:S05]  /*0070*/  @P0 EXIT ;  /* 0x000000000000094d */ /* 0x000fea0003800000 */
[----:B------:R-:W0:Y:S01]  /*0080*/  LDCU.64 UR6, c[0x0][0x380] ;  /* 0x00007000ff0677ac */ /* 0x000e220008000a00 */
[C---:B------:R-:W-:Y:S01]  /*0090*/  IMAD.SHL.U32 R0, R5.reuse, 0x20, RZ ;  /* 0x0000002005007824 */ /* 0x040fe200078e00ff */
[C---:B------:R-:W-:Y:S01]  /*00a0*/  IADD3 R9, PT, PT, R5.reuse, 0x2, RZ ;  /* 0x0000000205097810 */ /* 0x040fe20007ffe0ff */
[C---:B------:R-:W-:Y:S01]  /*00b0*/  VIADD R7, R5.reuse, 0x1 ;  /* 0x0000000105077836 */ /* 0x040fe20000000000 */
[----:B------:R-:W1:Y:S01]  /*00c0*/  LDCU.64 UR4, c[0x0][0x358] ;  /* 0x00006b00ff0477ac */ /* 0x000e620008000a00 */
[C---:B------:R-:W-:Y:S01]  /*00d0*/  VIADD R11, R5.reuse, 0x3 ;  /* 0x00000003050b7836 */ /* 0x040fe20000000000 */
[C---:B------:R-:W-:Y:S01]  /*00e0*/  IADD3 R13, PT, PT, R5.reuse, 0x4, RZ ;  /* 0x00000004050d7810 */ /* 0x040fe20007ffe0ff */
[C---:B------:R-:W-:Y:S01]  /*00f0*/  VIADD R15, R5.reuse, 0x5 ;  /* 0x00000005050f7836 */ /* 0x040fe20000000000 */
[C---:B------:R-:W-:Y:S01]  /*0100*/  IADD3 R17, PT, PT, R5.reuse, 0x6, RZ ;  /* 0x0000000605117810 */ /* 0x040fe20007ffe0ff */
[C---:B------:R-:W-:Y:S01]  /*0110*/  VIADD R19, R5.reuse, 0x7 ;  /* 0x0000000705137836 */ /* 0x040fe20000000000 */
[C---:B------:R-:W-:Y:S01]  /*0120*/  IADD3 R21, PT, PT, R5.reuse, 0x8, RZ ;  /* 0x0000000805157810 */ /* 0x040fe20007ffe0ff */
[C---:B------:R-:W-:Y:S01]  /*0130*/  VIADD R25, R5.reuse, 0xb ;  /* 0x0000000b05197836 */ /* 0x040fe20000000000 */
[----:B------:R-:W-:-:S02]  /*0140*/  IADD3 R23, PT, PT, R5, 0xa, RZ ;  /* 0x0000000a05177810 */ /* 0x000fc40007ffe0ff */
[----:B0-----:R-:W-:-:S04]  /*0150*/  IADD3 R2, P0, PT, R0, UR6, RZ ;  /* 0x0000000600027c10 */ /* 0x001fc8000ff1e0ff */
[----:B------:R-:W-:-:S05]  /*0160*/  LEA.HI.X.SX32 R3, R0, UR7, 0x1, P0 ;  /* 0x0000000700037c11 */ /* 0x000fca00080f0eff */
[----:B-1----:R0:W-:Y:S04]  /*0170*/  STG.E.U8 desc[UR4][R2.64+0x1], R7 ;  /* 0x0000010702007986 */ /* 0x0021e8000c101104 */
[----:B------:R1:W-:Y:S04]  /*0180*/  STG.E.U8 desc[UR4][R2.64+0x2], R9 ;  /* 0x0000020902007986 */ /* 0x0003e8000c101104 */
[----:B------:R2:W-:Y:S01]  /*0190*/  STG.E.U8 desc[UR4][R2.64+0x3], R11 ;  /* 0x0000030b02007986 */ /* 0x0005e2000c101104 */
[----:B0-----:R-:W-:-:S03]  /*01a0*/  VIADD R7, R5, 0x9 ;  /* 0x0000000905077836 */ /* 0x001fc60000000000 */
[----:B------:R0:W-:Y:S01]  /*01b0*/  STG.E.U8 desc[UR4][R2.64+0x4], R13 ;  /* 0x0000040d02007986 */ /* 0x0001e2000c101104 */
[----:B-1----:R-:W-:-:S03]  /*01c0*/  IADD3 R9, PT, PT, R5, 0xc, RZ ;  /* 0x0000000c05097810 */ /* 0x002fc60007ffe0ff */
[----:B------:R1:W-:Y:S01]  /*01d0*/  STG.E.U8 desc[UR4][R2.64+0x5], R15 ;  /* 0x0000050f02007986 */ /* 0x0003e2000c101104 */
[----:B--2---:R-:W-:-:S03]  /*01e0*/  VIADD R11, R5, 0xd ;  /* 0x0000000d050b7836 */ /* 0x004fc60000000000 */
[----:B------:R2:W-:Y:S04]  /*01f0*/  STG.E.U8 desc[UR4][R2.64+0x6], R17 ;  /* 0x0000061102007986 */ /* 0x0005e8000c101104 */
[----:B------:R3:W-:Y:S01]  /*0200*/  STG.E.U8 desc[UR4][R2.64+0x7], R19 ;  /* 0x0000071302007986 */ /* 0x0007e2000c101104 */
[----:B0-----:R-:W-:-:S03]  /*0210*/  IADD3 R13, PT, PT, R5, 0xe, RZ ;  /* 0x0000000e050d7810 */ /* 0x001fc60007ffe0ff */
[----:B------:R0:W-:Y:S01]  /*0220*/  STG.E.U8 desc[UR4][R2.64+0x8], R21 ;  /* 0x0000081502007986 */ /* 0x0001e2000c101104 */
[----:B-1----:R-:W-:-:S03]  /*0230*/  VIADD R15, R5, 0xf ;  /* 0x0000000f050f7836 */ /* 0x002fc60000000000 */
[----:B------:R1:W-:Y:S01]  /*0240*/  STG.E.U8 desc[UR4][R2.64+0x9], R7 ;  /* 0x0000090702007986 */ /* 0x0003e2000c101104 */
[----:B--2---:R-:W-:-:S03]  /*0250*/  IADD3 R17, PT, PT, R5, 0x10, RZ ;  /* 0x0000001005117810 */ /* 0x004fc60007ffe0ff */
[----:B------:R2:W-:Y:S01]  /*0260*/  STG.E.U8 desc[UR4][R2.64+0xa], R23 ;  /* 0x00000a1702007986 */ /* 0x0005e2000c101104 */
[----:B---3--:R-:W-:-:S03]  /*0270*/  IADD3 R19, PT, PT, R5, 0x12, RZ ;  /* 0x0000001205137810 */ /* 0x008fc60007ffe0ff */
[----:B------:R3:W-:Y:S01]  /*0280*/  STG.E.U8 desc[UR4][R2.64+0xb], R25 ;  /* 0x00000b1902007986 */ /* 0x0007e2000c101104 */
[C---:B0-----:R-:W-:Y:S02]  /*0290*/  VIADD R21, R5.reuse, 0x13 ;  /* 0x0000001305157836 */ /* 0x041fe40000000000 */
[C---:B-1----:R-:W-:Y:S01]  /*02a0*/  VIADD R7, R5.reuse, 0x11 ;  /* 0x0000001105077836 */ /* 0x042fe20000000000 */
[----:B------:R0:W-:Y:S01]  /*02b0*/  STG.E.U8 desc[UR4][R2.64+0xc], R9 ;  /* 0x00000c0902007986 */ /* 0x0001e2000c101104 */
[----:B--2---:R-:W-:-:S03]  /*02c0*/  IADD3 R23, PT, PT, R5, 0x14, RZ ;  /* 0x0000001405177810 */ /* 0x004fc60007ffe0ff */
[----:B------:R1:W-:Y:S01]  /*02d0*/  STG.E.U8 desc[UR4][R2.64+0xd], R11 ;  /* 0x00000d0b02007986 */ /* 0x0003e2000c101104 */
[----:B---3--:R-:W-:-:S03]  /*02e0*/  VIADD R25, R5, 0x15 ;  /* 0x0000001505197836 */ /* 0x008fc60000000000 */
        /* <DEDUP_REMOVED lines=8> */
[----:B---3--:R-:W-:-:S03]  /*0370*/  VIADD R15, R5, 0x19 ;  /* 0x00000019050f7836 */ /* 0x008fc60000000000 */
[----:B------:R3:W-:Y:S01]  /*0380*/  STG.E.U8 desc[UR4][R2.64+0x13], R21 ;  /* 0x0000131502007986 */ /* 0x0007e2000c101104 */
[----:B0-----:R-:W-:-:S03]  /*0390*/  IADD3 R17, PT, PT, R5, 0x1a, RZ ;  /* 0x0000001a05117810 */ /* 0x001fc60007ffe0ff */
[----:B------:R0:W-:Y:S01]  /*03a0*/  STG.E.U8 desc[UR4][R2.64+0x14], R23 ;  /* 0x0000141702007986 */ /* 0x0001e2000c101104 */
[----:B-1----:R-:W-:-:S03]  /*03b0*/  VIADD R7, R5, 0x1b ;  /* 0x0000001b05077836 */ /* 0x002fc60000000000 */
[----:B------:R1:W-:Y:S01]  /*03c0*/  STG.E.U8 desc[UR4][R2.64+0x15], R25 ;  /* 0x0000151902007986 */ /* 0x0003e2000c101104 */
[C---:B--2---:R-:W-:Y:S01]  /*03d0*/  IADD3 R19, PT, PT, R5.reuse, 0x1c, RZ ;  /* 0x0000001c05137810 */ /* 0x044fe20007ffe0ff */
[C---:B---3--:R-:W-:Y:S02]  /*03e0*/  VIADD R21, R5.reuse, 0x1d ;  /* 0x0000001d05157836 */ /* 0x048fe40000000000 */
[----:B------:R-:W-:Y:S01]  /*03f0*/  STG.E.U8 desc[UR4][R2.64+0x16], R9 ;  /* 0x0000160902007986 */ /* 0x000fe2000c101104 */
[----:B0-----:R-:W-:-:S03]  /*0400*/  IADD3 R23, PT, PT, R5, 0x1e, RZ ;  /* 0x0000001e05177810 */ /* 0x001fc60007ffe0ff */
[----:B------:R-:W-:Y:S01]  /*0410*/  STG.E.U8 desc[UR4][R2.64+0x17], R11 ;  /* 0x0000170b02007986 */ /* 0x000fe2000c101104 */
[----:B-1----:R-:W-:-:S03]  /*0420*/  VIADD R25, R5, 0x1f ;  /* 0x0000001f05197836 */ /* 0x002fc60000000000 */
        /* <DEDUP_REMOVED lines=10> */
.L_x_27:
        /* <DEDUP_REMOVED lines=11> */
.L_x_65:


//--------------------- .text.generate_and_check_keypairs --------------------------
	.section	.text.generate_and_check_keypairs,"ax",@progbits
	.align	128
        .global         generate_and_check_keypairs
        .type           generate_and_check_keypairs,@function
        .size           generate_and_check_keypairs,(.L_x_66 - generate_and_check_keypairs)
        .other          generate_and_check_keypairs,@"STO_CUDA_ENTRY STV_DEFAULT"
generate_and_check_keypairs:
.text.generate_and_check_keypairs:
        /* <DEDUP_REMOVED lines=789> */
.L_x_29:
[----:B------:R-:W-:Y:S05]  /*3150*/  BSYNC.RECONVERGENT B0 ;  /* 0x0000000000007941 */ /* 0x000fea0003800200 */
.L_x_28:
        /* <DEDUP_REMOVED lines=17> */
.L_x_34:
[----:B------:R-:W-:Y:S01]  /*3270*/  VIADD R3, R3, 0x10 ;  /* 0x0000001003037836 */ /* 0x000fe20000000000 */
[----:B------:R0:W-:Y:S01]  /*3280*/  STL.128 [R72], R4 ;  /* 0x0000000448007387 */ /* 0x0001e20000100c00 */
[----:B------:R-:W-:-:S03]  /*3290*/  VIADD R64, R64, 0x10 ;  /* 0x0000001040407836 */ /* 0x000fc60000000000 */
[----:B------:R-:W-:Y:S01]  /*32a0*/  ISETP.NE.AND P0, PT, R3, RZ, PT ;  /* 0x000000ff0300720c */ /* 0x000fe20003f05270 */
[----:B0-----:R-:W-:-:S12]  /*32b0*/  VIADD R72, R72, 0x10 ;  /* 0x0000001048487836 */ /* 0x001fd80000000000 */
[----:B------:R-:W-:Y:S05]  /*32c0*/  @P0 BRA `(.L_x_34) ;  /* 0xfffffffc00e80947 */ /* 0x000fea000383ffff */
.L_x_33:
[----:B------:R-:W-:Y:S05]  /*32d0*/  BSYNC.RECONVERGENT B1 ;  /* 0x0000000000017941 */ /* 0x000fea0003800200 */
.L_x_32:
        /* <DEDUP_REMOVED lines=17> */
.L_x_36:
[----:B------:R-:W-:Y:S05]  /*33f0*/  BSYNC.RECONVERGENT B1 ;  /* 0x0000000000017941 */ /* 0x000fea0003800200 */
.L_x_35:
        /* <DEDUP_REMOVED lines=16> */
.L_x_37:
[----:B------:R-:W-:Y:S01]  /*3500*/  VIADD R2, R2, 0x1 ;  /* 0x0000000102027836 */ /* 0x000fe20000000000 */
[----:B------:R0:W-:Y:S04]  /*3510*/  STL.U8 [R3], R4 ;  /* 0x0000000403007387 */ /* 0x0001e80000100000 */
[----:B------:R-:W-:Y:S01]  /*3520*/  ISETP.NE.AND P0, PT, R2, RZ, PT ;  /* 0x000000ff0200720c */ /* 0x000fe20003f05270 */
[----:B0-----:R-:W-:-:S12]  /*3530*/  VIADD R3, R3, 0x1 ;  /* 0x0000000103037836 */ /* 0x001fd80000000000 */
[----:B------:R-:W-:Y:S05]  /*3540*/  @P0 BRA `(.L_x_37) ;  /* 0xfffffffc00ec0947 */ /* 0x000fea000383ffff */
.L_x_31:
[----:B------:R-:W-:Y:S05]  /*3550*/  BSYNC.RECONVERGENT B0 ;  /* 0x0000000000007941 */ /* 0x000fea0003800200 */
.L_x_30:
        /* <DEDUP_REMOVED lines=567> */
.L_x_41:
[----:B--2---:R-:W-:Y:S05]  /*58d0*/  BSYNC.RECONVERGENT B1 ;  /* 0x0000000000017941 */ /* 0x004fea0003800200 */
.L_x_40:
[----:B------:R-:W-:-:S13]  /*58e0*/  ISETP.NE.AND P0, PT, R72, RZ, PT ;  /* 0x000000ff4800720c */ /* 0x000fda0003f05270 */
[----:B------:R-:W-:Y:S05]  /*58f0*/  @!P0 BRA `(.L_x_39) ;  /* 0x0000000000648947 */ /* 0x000fea0003800000 */
[C---:B------:R-:W-:Y:S02]  /*5900*/  IMAD.IADD R73, R76.reuse, 0x1, R73 ;  /* 0x000000014c497824 */ /* 0x040fe400078e0249 */
[----:B------:R-:W-:Y:S02]  /*5910*/  IMAD.IADD R75, R1, 0x1, R75 ;  /* 0x00000001014b7824 */ /* 0x000fe400078e024b */
[--C-:B------:R-:W-:Y:S02]  /*5920*/  IMAD.MOV R0, RZ, RZ, -R72.reuse ;  /* 0x000000ffff007224 */ /* 0x100fe400078e0a48 */
[----:B------:R-:W-:-:S07]  /*5930*/  IMAD.IADD R76, R76, 0x1, R72 ;  /* 0x000000014c4c7824 */ /* 0x000fce00078e0248 */
.L_x_42:
        /* <DEDUP_REMOVED lines=21> */
.L_x_39:
[----:B--2---:R-:W-:Y:S05]  /*5a90*/  BSYNC.RECONVERGENT B0 ;  /* 0x0000000000007941 */ /* 0x004fea0003800200 */
.L_x_38:
[----:B------:R-:W2:Y:S01]  /*5aa0*/  LDCU.U8 UR4, c[0x0][0x3ac] ;  /* 0x00007580ff0477ac */ /* 0x000ea20008000000 */
[----:B------:R-:W-:Y:S01]  /*5ab0*/  IMAD.IADD R76, R1, 0x1, R76 ;  /* 0x00000001014c7824 */ /* 0x000fe200078e024c */
[----:B------:R-:W-:Y:S04]  /*5ac0*/  BSSY.RECONVERGENT B0, `(.L_x_43) ;  /* 0x0000083000007945 */ /* 0x000fe80003800200 */
[----:B------:R3:W-:Y:S01]  /*5ad0*/  STL.U8 [R76+0x20], RZ ;  /* 0x000020ff4c007387 */ /* 0x0007e20000100000 */
[----:B--2---:R-:W-:-:S04]  /*5ae0*/  UPRMT UR4, UR4, 0x8880, URZ ;  /* 0x0000888004047896 */ /* 0x004fc800080000ff */
[----:B------:R-:W-:-:S09]  /*5af0*/  UISETP.NE.AND UP0, UPT, UR4, URZ, UPT ;  /* 0x000000ff0400728c */ /* 0x000fd2000bf05270 */
[----:B---3--:R-:W-:Y:S05]  /*5b00*/  BRA.U UP0, `(.L_x_44) ;  /* 0x0000000500387547 */ /* 0x008fea000b800000 */
[----:B------:R-:W-:Y:S01]  /*5b10*/  BSSY.RECONVERGENT B1, `(.L_x_45) ;  /* 0x0000008000017945 */ /* 0x000fe20003800200 */
[----:B------:R-:W-:-:S07]  /*5b20*/  IMAD.MOV.U32 R0, RZ, RZ, RZ ;  /* 0x000000ffff007224 */ /* 0x000fce00078e00ff */
.L_x_46:
[----:B0-----:R-:W-:-:S06]  /*5b30*/  IMAD.IADD R2, R1, 0x1, R0 ;  /* 0x0000000101027824 */ /* 0x001fcc00078e0200 */
[----:B------:R-:W2:Y:S01]  /*5b40*/  LDL.U8 R2, [R2+0x20] ;  /* 0x0000200002027983 */ /* 0x000ea20000100000 */
[----:B-1----:R-:W-:Y:S02]  /*5b50*/  IMAD.MOV.U32 R3, RZ, RZ, R0 ;  /* 0x000000ffff037224 */ /* 0x002fe400078e0000 */
[----:B------:R-:W-:Y:S01]  /*5b60*/  VIADD R0, R0, 0x1 ;  /* 0x0000000100007836 */ /* 0x000fe20000000000 */
[----:B--2---:R-:W-:-:S13]  /*5b70*/  ISETP.NE.AND P0, PT, R2, RZ, PT ;  /* 0x000000ff0200720c */ /* 0x004fda0003f05270 */
[----:B------:R-:W-:Y:S05]  /*5b80*/  @P0 BRA `(.L_x_46) ;  /* 0xfffffffc00e80947 */ /* 0x000fea000383ffff */
[----:B------:R-:W-:Y:S05]  /*5b90*/  BSYNC.RECONVERGENT B1 ;  /* 0x0000000000017941 */ /* 0x000fea0003800200 */
.L_x_45:
[----:B------:R-:W0:Y:S02]  /*5ba0*/  LDCU UR5, c[0x0][0x3a8] ;  /* 0x00007500ff0577ac */ /* 0x000e240008000800 */
[----:B0-----:R-:W-:-:S13]  /*5bb0*/  ISETP.GE.AND P0, PT, R3, UR5, PT ;  /* 0x0000000503007c0c */ /* 0x001fda000bf06270 */
[----:B------:R-:W-:Y:S05]  /*5bc0*/  @!P0 EXIT ;  /* 0x000000000000894d */ /* 0x000fea0003800000 */
[----:B------:R-:W-:-:S09]  /*5bd0*/  UISETP.GE.AND UP0, UPT, UR5, 0x1, UPT ;  /* 0x000000010500788c */ /* 0x000fd2000bf06270 */
[----:B------:R-:W-:Y:S05]  /*5be0*/  BRA.U !UP0, `(.L_x_47) ;  /* 0x0000000508c07547 */ /* 0x000fea000b800000 */
[----:B------:R-:W0:Y:S01]  /*5bf0*/  LDCU.S8 UR4, c[0x0][0x3ad] ;  /* 0x000075a0ff0477ac */ /* 0x000e220008000200 */
[----:B------:R-:W-:Y:S01]  /*5c00*/  VIADD R2, R3, -UR5 ;  /* 0x8000000503027c36 */ /* 0x000fe20008000000 */
[----:B0-----:R-:W-:-:S09]  /*5c10*/  UISETP.NE.AND UP0, UPT, UR4, URZ, UPT ;  /* 0x000000ff0400728c */ /* 0x001fd2000bf05270 */
        /* <DEDUP_REMOVED lines=10> */
.L_x_49:
        /* <DEDUP_REMOVED lines=11> */
.L_x_48:
[----:B------:R-:W0:Y:S01]  /*5d70*/  LDC.64 R4, c[0x0][0x3a0] ;  /* 0x0000e800ff047b82 */ /* 0x000e220000000a00 */
[----:B------:R-:W-:-:S05]  /*5d80*/  IMAD.IADD R40, R1, 0x1, R2 ;  /* 0x0000000101287824 */ /* 0x000fca00078e0202 */
[----:B------:R-:W2:Y:S04]  /*5d90*/  LDL.U8 R3, [R40+0x20] ;  /* 0x0000200028037983 */ /* 0x000ea80000100000 */
[----:B0-----:R-:W3:Y:S01]  /*5da0*/  LDG.E.U8 R0, desc[UR6][R4.64] ;  /* 0x0000000604007981 */ /* 0x001ee2000c1e1100 */
[----:B--2---:R-:W-:-:S05]  /*5db0*/  VIADD R6, R3, 0xffffffbf ;  /* 0xffffffbf03067836 */ /* 0x004fca0000000000 */
[----:B------:R-:W-:-:S04]  /*5dc0*/  LOP3.LUT R6, R6, 0xff, RZ, 0xc0, !PT ;  /* 0x000000ff06067812 */ /* 0x000fc800078ec0ff */
[----:B------:R-:W-:Y:S01]  /*5dd0*/  ISETP.GE.U32.AND P0, PT, R6, 0x1a, PT ;  /* 0x0000001a0600780c */ /* 0x000fe20003f06070 */
[----:B---3--:R-:W-:-:S12]  /*5de0*/  VIADD R7, R0, 0xffffffbf ;  /* 0xffffffbf00077836 */ /* 0x008fd80000000000 */
[----:B------:R-:W-:Y:S01]  /*5df0*/  @!P0 VIADD R3, R3, 0x20 ;  /* 0x0000002003038836 */ /* 0x000fe20000000000 */
[----:B------:R-:W-:-:S04]  /*5e00*/  LOP3.LUT R7, R7, 0xff, RZ, 0xc0, !PT ;  /* 0x000000ff07077812 */ /* 0x000fc800078ec0ff */
[----:B------:R-:W-:Y:S02]  /*5e10*/  ISETP.GE.U32.AND P1, PT, R7, 0x1a, PT ;  /* 0x0000001a0700780c */ /* 0x000fe40003f26070 */
[----:B------:R-:W-:-:S11]  /*5e20*/  LOP3.LUT R3, R3, 0xff, RZ, 0xc0, !PT ;  /* 0x000000ff03037812 */ /* 0x000fd600078ec0ff */
[----:B------:R-:W-:-:S05]  /*5e30*/  @!P1 VIADD R0, R0, 0x20 ;  /* 0x0000002000009836 */ /* 0x000fca0000000000 */
[----:B------:R-:W-:-:S04]  /*5e40*/  LOP3.LUT R0, R0, 0xff, RZ, 0xc0, !PT ;  /* 0x000000ff00007812 */ /* 0x000fc800078ec0ff */
[----:B------:R-:W-:-:S13]  /*5e50*/  ISETP.NE.AND P0, PT, R3, R0, PT ;  /* 0x000000000300720c */ /* 0x000fda0003f05270 */
[----:B------:R-:W-:Y:S05]  /*5e60*/  @P0 EXIT ;  /* 0x000000000000094d */ /* 0x000fea0003800000 */
[----:B------:R-:W-:Y:S01]  /*5e70*/  IMAD.MOV.U32 R0, RZ, RZ, RZ ;  /* 0x000000ffff007224 */ /* 0x000fe200078e00ff */
[----:B------:R-:W0:Y:S01]  /*5e80*/  LDCU UR4, c[0x0][0x3a8] ;  /* 0x00007500ff0477ac */ /* 0x000e220008000800 */
[----:B------:R-:W1:Y:S05]  /*5e90*/  LDCU.64 UR8, c[0x0][0x3a0] ;  /* 0x00007400ff0877ac */ /* 0x000e6a0008000a00 */
.L_x_50:
[----:B------:R-:W-:-:S05]  /*5ea0*/  VIADD R0, R0, 0x1 ;  /* 0x0000000100007836 */ /* 0x000fca0000000000 */
[----:B0-----:R-:W-:-:S13]  /*5eb0*/  ISETP.NE.AND P0, PT, R0, UR4, PT ;  /* 0x0000000400007c0c */ /* 0x001fda000bf05270 */
[----:B------:R-:W-:Y:S05]  /*5ec0*/  @!P0 BRA `(.L_x_47) ;  /* 0x0000000400088947 */ /* 0x000fea0003800000 */
[----:B-1----:R-:W-:Y:S02]  /*5ed0*/  IADD3 R4, P0, PT, R0, UR8, RZ ;  /* 0x0000000800047c10 */ /* 0x002fe4000ff1e0ff */
[----:B------:R-:W-:-:S03]  /*5ee0*/  IADD3 R41, PT, PT, R1, R2, R0 ;  /* 0x0000000201297210 */ /* 0x000fc60007ffe000 */
[----:B------:R-:W-:Y:S02]  /*5ef0*/  IMAD.X R5, RZ, RZ, UR9, P0 ;  /* 0x00000009ff057e24 */ /* 0x000fe400080e06ff */
[----:B------:R-:W2:Y:S04]  /*5f00*/  LDL.U8 R6, [R41+0x20] ;  /* 0x0000200029067983 */ /* 0x000ea80000100000 */
[----:B------:R-:W3:Y:S01]  /*5f10*/  LDG.E.U8 R3, desc[UR6][R4.64] ;  /* 0x0000000604037981 */ /* 0x000ee2000c1e1100 */
        /* <DEDUP_REMOVED lines=11> */
[----:B------:R-:W-:Y:S05]  /*5fd0*/  @!P0 BRA `(.L_x_50) ;  /* 0xfffffffc00b08947 */ /* 0x000fea000383ffff */
[----:B------:R-:W-:Y:S05]  /*5fe0*/  EXIT ;  /* 0x000000000000794d */ /* 0x000fea0003800000 */
.L_x_44:
[----:B------:R-:W2:Y:S02]  /*5ff0*/  LDCU UR4, c[0x0][0x3a8] ;  /* 0x00007500ff0477ac */ /* 0x000ea40008000800 */
[----:B--2---:R-:W-:-:S09]  /*6000*/  UISETP.GE.AND UP0, UPT, UR4, 0x1, UPT ;  /* 0x000000010400788c */ /* 0x004fd2000bf06270 */
[----:B------:R-:W-:Y:S05]  /*6010*/  BRA.U !UP0, `(.L_x_47) ;  /* 0x0000000108b47547 */ /* 0x000fea000b800000 */
[----:B------:R-:W2:Y:S02]  /*6020*/  LDCU.S8 UR4, c[0x0][0x3ad] ;  /* 0x000075a0ff0477ac */ /* 0x000ea40008000200 */
[----:B--2---:R-:W-:-:S09]  /*6030*/  UISETP.NE.AND UP0, UPT, UR4, URZ, UPT ;  /* 0x000000ff0400728c */ /* 0x004fd2000bf05270 */
[----:B------:R-:W-:Y:S05]  /*6040*/  BRA.U !UP0, `(.L_x_51) ;  /* 0x00000001084c7547 */ /* 0x000fea000b800000 */
[----:B01----:R-:W0:Y:S01]  /*6050*/  LDC.64 R2, c[0x0][0x3a0] ;  /* 0x0000e800ff027b82 */ /* 0x003e220000000a00 */
[----:B------:R-:W2:Y:S04]  /*6060*/  LDL.U8 R5, [R1+0x20] ;  /* 0x0000200001057983 */ /* 0x000ea80000100000 */
[----:B0-----:R-:W2:Y:S02]  /*6070*/  LDG.E.U8 R0, desc[UR6][R2.64] ;  /* 0x0000000602007981 */ /* 0x001ea4000c1e1100 */
[----:B--2---:R-:W-:-:S13]  /*6080*/  ISETP.NE.AND P0, PT, R5, R0, PT ;  /* 0x000000000500720c */ /* 0x004fda0003f05270 */
[----:B------:R-:W-:Y:S05]  /*6090*/  @P0 EXIT ;  /* 0x000000000000094d */ /* 0x000fea0003800000 */
[----:B------:R-:W-:Y:S01]  /*60a0*/  IMAD.MOV.U32 R0, RZ, RZ, RZ ;  /* 0x000000ffff007224 */ /* 0x000fe200078e00ff */
[----:B------:R-:W0:Y:S01]  /*60b0*/  LDCU UR4, c[0x0][0x3a8] ;  /* 0x00007500ff0477ac */ /* 0x000e220008000800 */
[----:B------:R-:W1:Y:S05]  /*60c0*/  LDCU.64 UR8, c[0x0][0x3a0] ;  /* 0x00007400ff0877ac */ /* 0x000e6a0008000a00 */
.L_x_52:
[----:B------:R-:W-:-:S05]  /*60d0*/  VIADD R0, R0, 0x1 ;  /* 0x0000000100007836 */ /* 0x000fca0000000000 */
[----:B0-----:R-:W-:-:S13]  /*60e0*/  ISETP.NE.AND P0, PT, R0, UR4, PT ;  /* 0x0000000400007c0c */ /* 0x001fda000bf05270 */
[----:B------:R-:W-:Y:S05]  /*60f0*/  @!P0 BRA `(.L_x_47) ;  /* 0x00000000007c8947 */ /* 0x000fea0003800000 */
[----:B-1----:R-:W-:Y:S01]  /*6100*/  IADD3 R2, P0, PT, R0, UR8, RZ ;  /* 0x0000000800027c10 */ /* 0x002fe2000ff1e0ff */
[----:B------:R-:W-:-:S04]  /*6110*/  IMAD.IADD R5, R1, 0x1, R0 ;  /* 0x0000000101057824 */ /* 0x000fc800078e0200 */
[----:B------:R-:W-:Y:S02]  /*6120*/  IMAD.X R3, RZ, RZ, UR9, P0 ;  /* 0x00000009ff037e24 */ /* 0x000fe400080e06ff */
[----:B------:R-:W2:Y:S04]  /*6130*/  LDL.U8 R5, [R5+0x20] ;  /* 0x0000200005057983 */ /* 0x000ea80000100000 */
[----:B------:R-:W2:Y:S02]  /*6140*/  LDG.E.U8 R2, desc[UR6][R2.64] ;  /* 0x0000000602027981 */ /* 0x000ea4000c1e1100 */
[----:B--2---:R-:W-:-:S13]  /*6150*/  ISETP.NE.AND P0, PT, R5, R2, PT ;  /* 0x000000020500720c */ /* 0x004fda0003f05270 */
[----:B------:R-:W-:Y:S05]  /*6160*/  @!P0 BRA `(.L_x_52) ;  /* 0xfffffffc00d88947 */ /* 0x000fea000383ffff */
[----:B------:R-:W-:Y:S05]  /*6170*/  EXIT ;  /* 0x000000000000794d */ /* 0x000fea0003800000 */
.L_x_51:
[----:B------:R-:W-:Y:S01]  /*6180*/  IMAD.MOV.U32 R0, RZ, RZ, RZ ;  /* 0x000000ffff007224 */ /* 0x000fe200078e00ff */
[----:B------:R-:W2:Y:S01]  /*6190*/  LDCU UR8, c[0x0][0x3a8] ;  /* 0x00007500ff0877ac */ /* 0x000ea20008000800 */
[----:B------:R-:W3:Y:S05]  /*61a0*/  LDCU.64 UR4, c[0x0][0x3a0] ;  /* 0x00007400ff0477ac */ /* 0x000eea0008000a00 */
.L_x_53:
        /* <DEDUP_REMOVED lines=20> */
.L_x_47:
[----:B-1----:R-:W-:Y:S05]  /*62f0*/  BSYNC.RECONVERGENT B0 ;  /* 0x0000000000007941 */ /* 0x002fea0003800200 */
.L_x_43:
[----:B0-----:R-:W0:Y:S01]  /*6300*/  LDC.64 R2, c[0x0][0x398] ;  /* 0x0000e600ff027b82 */ /* 0x001e220000000a00 */
        /* <DEDUP_REMOVED lines=38> */
.L_x_54:
        /* <DEDUP_REMOVED lines=9> */
.L_x_66:


//--------------------- .text.init_rng            --------------------------
	.section	.text.init_rng,"ax",@progbits
	.align	128
        .global         init_rng
        .type           init_rng,@function
        .size           init_rng,(.L_x_67 - init_rng)
        .other          init_rng,@"STO_CUDA_ENTRY STV_DEFAULT"
init_rng:
.text.init_rng:
        /* <DEDUP_REMOVED lines=8> */
[----:B------:R-:W0:Y:S01]  /*0080*/  LDC.64 R2, c[0x0][0x388] ;  /* 0x0000e200ff027b82 */ /* 0x000e220000000a00 */
[----:B------:R-:W1:Y:S01]  /*0090*/  LDCU.64 UR4, c[0x0][0x358] ;  /* 0x00006b00ff0477ac */ /* 0x000e620008000a00 */
[----:B------:R-:W-:Y:S01]  /*00a0*/  ISETP.NE.AND P0, PT, R13, RZ, PT ;  /* 0x000000ff0d00720c */ /* 0x000fe20003f05270 */
[----:B------:R-:W-:Y:S05]  /*00b0*/  BSSY.RECONVERGENT B0, `(.L_x_55) ;  /* 0x00000e1000007945 */ /* 0x000fea0003800200 */
[----:B------:R-:W2:Y:S01]  /*00c0*/  LDC.64 R6, c[0x0][0x380] ;  /* 0x0000e000ff067b82 */ /* 0x000ea20000000a00 */
[----:B0-----:R-:W-:Y:S02]  /*00d0*/  LOP3.LUT R0, R2, 0xaad26b49, RZ, 0x3c, !PT ;  /* 0xaad26b4902007812 */ /* 0x001fe400078e3cff */
[----:B------:R-:W-:-:S03]  /*00e0*/  LOP3.LUT R2, R3, 0xf7dcefdd, RZ, 0x3c, !PT ;  /* 0xf7dcefdd03027812 */ /* 0x000fc600078e3cff */
[----:B------:R-:W-:Y:S02]  /*00f0*/  IMAD R0, R0, 0x4182bed5, RZ ;  /* 0x4182bed500007824 */ /* 0x000fe400078e02ff */
[----:B------:R-:W-:Y:S02]  /*0100*/  IMAD R3, R2, -0x658354e5, RZ ;  /* 0x9a7cab1b02037824 */ /* 0x000fe400078e02ff */
[----:B--2---:R-:W-:Y:S01]  /*0110*/  IMAD.WIDE R6, R13, 0x30, R6 ;  /* 0x000000300d067825 */ /* 0x004fe200078e0206 */
[C---:B------:R-:W-:Y:S02]  /*0120*/  LOP3.LUT R8, R0.reuse, 0x159a55e5, RZ, 0x3c, !PT ;  /* 0x159a55e500087812 */ /* 0x040fe400078e3cff */
[C---:B------:R-:W-:Y:S01]  /*0130*/  IADD3 R4, PT, PT, R0.reuse, 0x64f0c9, R3 ;  /* 0x0064f0c900047810 */ /* 0x040fe20007ffe003 */
[C---:B------:R-:W-:Y:S01]  /*0140*/  VIADD R5, R0.reuse, 0x75bcd15 ;  /* 0x075bcd1500057836 */ /* 0x040fe20000000000 */
[----:B------:R-:W-:Y:S01]  /*0150*/  LOP3.LUT R10, R3, 0x5491333, RZ, 0x3c, !PT ;  /* 0x05491333030a7812 */ /* 0x000fe200078e3cff */
[----:B------:R-:W-:-:S02]  /*0160*/  VIADD R11, R0, 0x583f19 ;  /* 0x00583f19000b7836 */ /* 0x000fc40000000000 */
[----:B------:R-:W-:Y:S01]  /*0170*/  VIADD R9, R3, 0x1f123bb5 ;  /* 0x1f123bb503097836 */ /* 0x000fe20000000000 */
[----:B-1----:R0:W-:Y:S04]  /*0180*/  STG.E.64 desc[UR4][R6.64], R4 ;  /* 0x0000000406007986 */ /* 0x0021e8000c101b04 */
[----:B------:R0:W-:Y:S04]  /*0190*/  STG.E.64 desc[UR4][R6.64+0x8], R8 ;  /* 0x0000080806007986 */ /* 0x0001e8000c101b04 */
[----:B------:R0:W-:Y:S01]  /*01a0*/  STG.E.64 desc[UR4][R6.64+0x10], R10 ;  /* 0x0000100a06007986 */ /* 0x0001e2000c101b04 */
[----:B------:R-:W-:Y:S05]  /*01b0*/  @!P0 BRA `(.L_x_56) ;  /* 0x0000000c00408947 */ /* 0x000fea0003800000 */
[----:B------:R-:W-:Y:S01]  /*01c0*/  SHF.R.S32.HI R0, RZ, 0x1f, R13 ;  /* 0x0000001fff007819 */ /* 0x000fe2000001140d */
[----:B------:R-:W-:-:S07]  /*01d0*/  IMAD.MOV.U32 R12, RZ, RZ, RZ ;  /* 0x000000ffff0c7224 */ /* 0x000fce00078e00ff */
.L_x_62:
[----:B-1----:R-:W-:Y:S01]  /*01e0*/  LOP3.LUT R2, R13, 0x3, RZ, 0xc0, !PT ;  /* 0x000000030d027812 */ /* 0x002fe200078ec0ff */
[----:B------:R-:W-:Y:S03]  /*01f0*/  BSSY.RECONVERGENT B1, `(.L_x_57) ;  /* 0x00000c6000017945 */ /* 0x000fe60003800200 */
[----:B------:R-:W-:-:S04]  /*0200*/  ISETP.NE.U32.AND P0, PT, R2, RZ, PT ;  /* 0x000000ff0200720c */ /* 0x000fc80003f05070 */
[----:B------:R-:W-:-:S13]  /*0210*/  ISETP.NE.AND.EX P0, PT, RZ, RZ, PT, P0 ;  /* 0x000000ffff00720c */ /* 0x000fda0003f05300 */
[----:B------:R-:W-:Y:S05]  /*0220*/  @!P0 BRA `(.L_x_58) ;  /* 0x0000000c00088947 */ /* 0x000fea0003800000 */
[----:B0-----:R-:W0:Y:S01]  /*0230*/  LDC.64 R8, c[0x4][RZ] ;  /* 0x01000000ff087b82 */ /* 0x001e220000000a00 */
[----:B------:R-:W-:Y:S02]  /*0240*/  IMAD.MOV.U32 R14, RZ, RZ, RZ ;  /* 0x000000ffff0e7224 */ /* 0x000fe400078e00ff */
[----:B0-----:R-:W-:-:S07]  /*0250*/  IMAD.WIDE.U32 R8, R12, 0xc80, R8 ;  /* 0x00000c800c087825 */ /* 0x001fce00078e0008 */
.L_x_61:
[----:B-1----:R-:W-:Y:S01]  /*0260*/  IMAD.MOV.U32 R15, RZ, RZ, RZ ;  /* 0x000000ffff0f7224 */ /* 0x002fe200078e00ff */
[----:B------:R-:W-:Y:S01]  /*0270*/  CS2R R2, SRZ ;  /* 0x0000000000027805 */ /* 0x000fe2000001ff00 */
[----:B------:R-:W-:Y:S01]  /*0280*/  IMAD.MOV.U32 R17, RZ, RZ, RZ ;  /* 0x000000ffff117224 */ /* 0x000fe200078e00ff */
[----:B------:R-:W-:-:S07]  /*0290*/  CS2R R4, SRZ ;  /* 0x0000000000047805 */ /* 0x000fce000001ff00 */
.L_x_60:
[----:B------:R-:W-:-:S05]  /*02a0*/  IMAD.WIDE.U32 R10, R17, 0x4, R6 ;  /* 0x00000004110a7825 */ /* 0x000fca00078e0006 */
[----:B------:R0:W5:Y:S01]  /*02b0*/  LDG.E R16, desc[UR4][R10.64+0x4] ;  /* 0x000004040a107981 */ /* 0x000162000c1e1900 */
[----:B------:R-:W-:-:S07]  /*02c0*/  IMAD.MOV.U32 R19, RZ, RZ, RZ ;  /* 0x000000ffff137224 */ /* 0x000fce00078e00ff */
.L_x_59:
[----:B-----5:R-:W-:Y:S01]  /*02d0*/  SHF.R.U32.HI R24, RZ, R19, R16 ;  /* 0x00000013ff187219 */ /* 0x020fe20000011610 */
[----:B0-----:R-:W-:-:S03]  /*02e0*/  IMAD.SHL.U32 R10, R17, 0x20, RZ ;  /* 0x00000020110a7824 */ /* 0x001fc600078e00ff */
[----:B------:R-:W-:Y:S01]  /*02f0*/  LOP3.LUT R11, R24, 0x1, RZ, 0xc0, !PT ;  /* 0x00000001180b7812 */ /* 0x000fe200078ec0ff */
[----:B------:R-:W-:-:S03]  /*0300*/  IMAD.IADD R10, R10, 0x1, R19 ;  /* 0x000000010a0a7824 */ /* 0x000fc600078e0213 */
[----:B------:R-:W-:Y:S01]  /*0310*/  ISETP.NE.U32.AND P0, PT, R11, 0x1, PT ;  /* 0x000000010b00780c */ /* 0x000fe20003f05070 */
[----:B------:R-:W-:-:S03]  /*0320*/  IMAD R11, R10, 0x5, RZ ;  /* 0x000000050a0b7824 */ /* 0x000fc600078e02ff */
[----:B------:R-:W-:Y:S01]  /*0330*/  R2P PR, R24, 0x7e ;  /* 0x0000007e18007804 */ /* 0x000fe20000000000 */
[----:B------:R-:W-:-:S08]  /*0340*/  IMAD.WIDE.U32 R10, R11, 0x4, R8 ;  /* 0x000000040b0a7825 */ /* 0x000fd000078e0008 */
[----:B------:R-:W2:Y:S04]  /*0350*/  @!P0 LDG.E R18, desc[UR4][R10.64] ;  /* 0x000000040a128981 */ /* 0x000ea8000c1e1900 */
[----:B------:R-:W3:Y:S04]  /*0360*/  @!P0 LDG.E R20, desc[UR4][R10.64+0x10] ;  /* 0x000010040a148981 */ /* 0x000ee8000c1e1900 */
[----:B------:R-:W4:Y:S04]  /*0370*/  @P1 LDG.E R22, desc[UR4][R10.64+0x14] ;  /* 0x000014040a161981 */ /* 0x000f28000c1e1900 */
[----:B------:R-:W4:Y:S04]  /*0380*/  @P2 LDG.E R26, desc[UR4][R10.64+0x28] ;  /* 0x000028040a1a2981 */ /* 0x000f28000c1e1900 */
[----:B------:R-:W4:Y:S04]  /*0390*/  @!P0 LDG.E R21, desc[UR4][R10.64+0x4] ;  /* 0x000004040a158981 */ /* 0x000f28000c1e1900 */
[----:B------:R-:W4:Y:S04]  /*03a0*/  @!P0 LDG.E R23, desc[UR4][R10.64+0xc] ;  /* 0x00000c040a178981 */ /* 0x000f28000c1e1900 */
[----:B------:R-:W4:Y:S04]  /*03b0*/  @P1 LDG.E R25, desc[UR4][R10.64+0x18] ;  /* 0x000018040a191981 */ /* 0x000f28000c1e1900 */
[----:B------:R-:W4:Y:S04]  /*03c0*/  @P3 LDG.E R28, desc[UR4][R10.64+0x3c] ;  /* 0x00003c040a1c3981 */ /* 0x000f28000c1e1900 */
[----:B------:R-:W4:Y:S01]  /*03d0*/  @P6 LDG.E R27, desc[UR4][R10.64+0x7c] ;  /* 0x00007c040a1b6981 */ /* 0x000f22000c1e1900 */
[----:B--2---:R-:W-:-:S03]  /*03e0*/  @!P0 LOP3.LUT R15, R15, R18, RZ, 0x3c, !PT ;  /* 0x000000120f0f8212 */ /* 0x004fc600078e3cff */
[----:B------:R-:W2:Y:S01]  /*03f0*/  @!P0 LDG.E R18, desc[UR4][R10.64+0x8] ;  /* 0x000008040a128981 */ /* 0x000ea2000c1e1900 */
[----:B---3--:R-:W-:-:S03]  /*0400*/  @!P0 LOP3.LUT R3, R3, R20, RZ, 0x3c, !PT ;  /* 0x0000001403038212 */ /* 0x008fc600078e3cff */
[----:B------:R-:W3:Y:S01]  /*0410*/  @P1 LDG.E R20, desc[UR4][R10.64+0x24] ;  /* 0x000024040a141981 */ /* 0x000ee2000c1e1900 */
[----:B----4-:R-:W-:-:S03]  /*0420*/  @P1 LOP3.LUT R15, R15, R22, RZ, 0x3c, !PT ;  /* 0x000000160f0f1212 */ /* 0x010fc600078e3cff */
[----:B------:R-:W4:Y:S01]  /*0430*/  @P2 LDG.E R22, desc[UR4][R10.64+0x38] ;  /* 0x000038040a162981 */ /* 0x000f22000c1e1900 */
[----:B------:R-:W-:-:S03]  /*0440*/  @P2 LOP3.LUT R15, R15, R26, RZ, 0x3c, !PT ;  /* 0x0000001a0f0f2212 */ /* 0x000fc600078e3cff */
[----:B------:R-:W4:Y:S01]  /*0450*/  @P4 LDG.E R26, desc[UR4][R10.64+0x50] ;  /* 0x000050040a1a4981 */ /* 0x000f22000c1e1900 */
[----:B------:R-:W-:-:S03]  /*0460*/  @!P0 LOP3.LUT R4, R4, R21, RZ, 0x3c, !PT ;  /* 0x0000001504048212 */ /* 0x000fc600078e3cff */
[----:B------:R-:W4:Y:S01]  /*0470*/  @P1 LDG.E R21, desc[UR4][R10.64+0x20] ;  /* 0x000020040a151981 */ /* 0x000f22000c1e1900 */
[----:B------:R-:W-:-:S03]  /*0480*/  @!P0 LOP3.LUT R2, R2, R23, RZ, 0x3c, !PT ;  /* 0x0000001702028212 */ /* 0x000fc600078e3cff */
[----:B------:R-:W4:Y:S01]  /*0490*/  @P2 LDG.E R23, desc[UR4][R10.64+0x2c] ;  /* 0x00002c040a172981 */ /* 0x000f22000c1e1900 */
[----:B------:R-:W-:-:S03]  /*04a0*/  @P1 LOP3.LUT R4, R4, R25, RZ, 0x3c, !PT ;  /* 0x0000001904041212 */ /* 0x000fc600078e3cff */
[----:B------:R-:W4:Y:S01]  /*04b0*/  @P2 LDG.E R25, desc[UR4][R10.64+0x34] ;  /* 0x000034040a192981 */ /* 0x000f22000c1e1900 */
[----:B--2---:R-:W-:-:S03]  /*04c0*/  @!P0 LOP3.LUT R5, R5, R18, RZ, 0x3c, !PT ;  /* 0x0000001205058212 */ /* 0x004fc600078e3cff */
[----:B------:R-:W2:Y:S01]  /*04d0*/  @P1 LDG.E R18, desc[UR4][R10.64+0x1c] ;  /* 0x00001c040a121981 */ /* 0x000ea2000c1e1900 */
[----:B---3--:R-:W-:-:S03]  /*04e0*/  @P1 LOP3.LUT R3, R3, R20, RZ, 0x3c, !PT ;  /* 0x0000001403031212 */ /* 0x008fc600078e3cff */
[----:B------:R-:W3:Y:S01]  /*04f0*/  @P2 LDG.E R20, desc[UR4][R10.64+0x30] ;  /* 0x000030040a142981 */ /* 0x000ee2000c1e1900 */
[----:B----4-:R-:W-:-:S03]  /*0500*/  @P2 LOP3.LUT R3, R3, R22, RZ, 0x3c, !PT ;  /* 0x0000001603032212 */ /* 0x010fc600078e3cff */
[----:B------:R-:W4:Y:S01]  /*0510*/  @P3 LDG.E R22, desc[UR4][R10.64+0x4c] ;  /* 0x00004c040a163981 */ /* 0x000f22000c1e1900 */
[----:B------:R-:W-:-:S04]  /*0520*/  @P3 LOP3.LUT R15, R15, R28, RZ, 0x3c, !PT ;  /* 0x0000001c0f0f3212 */ /* 0x000fc800078e3cff */
[----:B------:R-:W-:Y:S02]  /*0530*/  @P4 LOP3.LUT R15, R15, R26, RZ, 0x3c, !PT ;  /* 0x0000001a0f0f4212 */ /* 0x000fe400078e3cff */
[----:B------:R-:W-:Y:S01]  /*0540*/  @P1 LOP3.LUT R2, R2, R21, RZ, 0x3c, !PT ;  /* 0x0000001502021212 */ /* 0x000fe200078e3cff */
[----:B------:R-:W4:Y:S04]  /*0550*/  @P5 LDG.E R26, desc[UR4][R10.64+0x64] ;  /* 0x000064040a1a5981 */ /* 0x000f28000c1e1900 */
[----:B------:R-:W4:Y:S01]  /*0560*/  @P3 LDG.E R21, desc[UR4][R10.64+0x40] ;  /* 0x000040040a153981 */ /* 0x000f22000c1e1900 */
[----:B------:R-:W-:Y:S02]  /*0570*/  @P2 LOP3.LUT R4, R4, R23, RZ, 0x3c, !PT ;  /* 0x0000001704042212 */ /* 0x000fe400078e3cff */
[----:B------:R-:W-:Y:S01]  /*0580*/  @P2 LOP3.LUT R2, R2, R25, RZ, 0x3c, !PT ;  /* 0x0000001902022212 */ /* 0x000fe200078e3cff */
[----:B------:R-:W4:Y:S04]  /*0590*/  @P3 LDG.E R23, desc[UR4][R10.64+0x48] ;  /* 0x000048040a173981 */ /* 0x000f28000c1e1900 */
[----:B------:R-:W4:Y:S01]  /*05a0*/  @P4 LDG.E R25, desc[UR4][R10.64+0x54] ;  /* 0x000054040a194981 */ /* 0x000f22000c1e1900 */
[----:B--2---:R-:W-:-:S03]  /*05b0*/  @P1 LOP3.LUT R5, R5, R18, RZ, 0x3c, !PT ;  /* 0x0000001205051212 */ /* 0x004fc600078e3cff */
[----:B------:R-:W2:Y:S01]  /*05c0*/  @P3 LDG.E R18, desc[UR4][R10.64+0x44] ;  /* 0x000044040a123981 */ /* 0x000ea2000c1e1900 */
[----:B---3--:R-:W-:-:S03]  /*05d0*/  @P2 LOP3.LUT R5, R5, R20, RZ, 0x3c, !PT ;  /* 0x0000001405052212 */ /* 0x008fc600078e3cff */
[----:B------:R-:W3:Y:S01]  /*05e0*/  @P4 LDG.E R20, desc[UR4][R10.64+0x58] ;  /* 0x000058040a144981 */ /* 0x000ee2000c1e1900 */
[----:B----4-:R-:W-:-:S03]  /*05f0*/  @P3 LOP3.LUT R3, R3, R22, RZ, 0x3c, !PT ;  /* 0x0000001603033212 */ /* 0x010fc600078e3cff */
[----:B------:R-:W4:Y:S01]  /*0600*/  @P4 LDG.E R22, desc[UR4][R10.64+0x60] ;  /* 0x000060040a164981 */ /* 0x000f22000c1e1900 */
[----:B------:R-:W-:Y:S02]  /*0610*/  LOP3.LUT P0, RZ, R24, 0x80, RZ, 0xc0, !PT ;  /* 0x0000008018ff7812 */ /* 0x000fe4000780c0ff */
[----:B------:R-:W-:Y:S02]  /*0620*/  @P5 LOP3.LUT R15, R15, R26, RZ, 0x3c, !PT ;  /* 0x0000001a0f0f5212 */ /* 0x000fe400078e3cff */
[----:B------:R-:W4:Y:S01]  /*0630*/  @P6 LDG.E R26, desc[UR4][R10.64+0x78] ;  /* 0x000078040a1a6981 */ /* 0x000f22000c1e1900 */
[----:B------:R-:W-:-:S03]  /*0640*/  @P3 LOP3.LUT R4, R4, R21, RZ, 0x3c, !PT ;  /* 0x0000001504043212 */ /* 0x000fc600078e3cff */
[----:B------:R-:W4:Y:S01]  /*0650*/  @P4 LDG.E R21, desc[UR4][R10.64+0x5c] ;  /* 0x00005c040a154981 */ /* 0x000f22000c1e1900 */
[----:B------:R-:W-:-:S03]  /*0660*/  @P3 LOP3.LUT R2, R2, R23, RZ, 0x3c, !PT ;  /* 0x0000001702023212 */ /* 0x000fc600078e3cff */
[----:B------:R-:W4:Y:S01]  /*0670*/  @P5 LDG.E R23, desc[UR4][R10.64+0x68] ;  /* 0x000068040a175981 */ /* 0x000f22000c1e1900 */
[----:B------:R-:W-:-:S03]  /*0680*/  @P4 LOP3.LUT R4, R4, R25, RZ, 0x3c, !PT ;  /* 0x0000001904044212 */ /* 0x000fc600078e3cff */
[----:B------:R-:W4:Y:S01]  /*0690*/  @P5 LDG.E R25, desc[UR4][R10.64+0x70] ;  /* 0x000070040a195981 */ /* 0x000f22000c1e1900 */
[----:B--2---:R-:W-:-:S03]  /*06a0*/  @P3 LOP3.LUT R5, R5, R18, RZ, 0x3c, !PT ;  /* 0x0000001205053212 */ /* 0x004fc600078e3cff */
[----:B------:R-:W2:Y:S01]  /*06b0*/  @P5 LDG.E R18, desc[UR4][R10.64+0x6c] ;  /* 0x00006c040a125981 */ /* 0x000ea2000c1e1900 */
[----:B---3--:R-:W-:-:S03]  /*06c0*/  @P4 LOP3.LUT R5, R5, R20, RZ, 0x3c, !PT ;  /* 0x0000001405054212 */ /* 0x008fc600078e3cff */
[----:B------:R-:W3:Y:S01]  /*06d0*/  @P5 LDG.E R20, desc[UR4][R10.64+0x74] ;  /* 0x000074040a145981 */ /* 0x000ee2000c1e1900 */
[----:B----4-:R-:W-:-:S03]  /*06e0*/  @P4 LOP3.LUT R3, R3, R22, RZ, 0x3c, !PT ;  /* 0x0000001603034212 */ /* 0x010fc600078e3cff */
[----:B------:R-:W4:Y:S01]  /*06f0*/  @P0 LDG.E R22, desc[UR4][R10.64+0x8c] ;  /* 0x00008c040a160981 */ /* 0x000f22000c1e1900 */
[----:B------:R-:W-:-:S03]  /*0700*/  @P6 LOP3.LUT R15, R15, R26, RZ, 0x3c, !PT ;  /* 0x0000001a0f0f6212 */ /* 0x000fc600078e3cff */
        /* <DEDUP_REMOVED lines=13> */
[----:B------:R-:W-:Y:S02]  /*07e0*/  @P6 LOP3.LUT R4, R4, R27, RZ, 0x3c, !PT ;  /* 0x0000001b04046212 */ /* 0x000fe400078e3cff */
[----:B------:R-:W-:Y:S02]  /*07f0*/  @P6 LOP3.LUT R2, R2, R21, RZ, 0x3c, !PT ;  /* 0x0000001502026212 */ /* 0x000fe400078e3cff */
[----:B------:R-:W-:Y:S02]  /*0800*/  @P0 LOP3.LUT R4, R4, R23, RZ, 0x3c, !PT ;  /* 0x0000001704040212 */ /* 0x000fe400078e3cff */
[----:B------:R-:W-:Y:S02]  /*0810*/  @P0 LOP3.LUT R2, R2, R25, RZ, 0x3c, !PT ;  /* 0x0000001902020212 */ /* 0x000fe400078e3cff */
[----:B--2---:R-:W-:Y:S02]  /*0820*/  @P6 LOP3.LUT R5, R5, R18, RZ, 0x3c, !PT ;  /* 0x0000001205056212 */ /* 0x004fe400078e3cff */
[----:B---3--:R-:W-:-:S02]  /*0830*/  @P6 LOP3.LUT R3, R3, R20, RZ, 0x3c, !PT ;  /* 0x0000001403036212 */ /* 0x008fc400078e3cff */
[----:B----4-:R-:W-:Y:S02]  /*0840*/  @P0 LOP3.LUT R5, R5, R22, RZ, 0x3c, !PT ;  /* 0x0000001605050212 */ /* 0x010fe400078e3cff */
[----:B------:R-:W-:Y:S02]  /*0850*/  @P0 LOP3.LUT R3, R3, R26, RZ, 0x3c, !PT ;  /* 0x0000001a03030212 */ /* 0x000fe400078e3cff */
[----:B------:R-:W-:-:S13]  /*0860*/  R2P PR, R24.B1, 0x7f ;  /* 0x0000007f18007804 */ /* 0x000fda0000001000 */
[----:B------:R-:W2:Y:S04]  /*0870*/  @P0 LDG.E R18, desc[UR4][R10.64+0xa0] ;  /* 0x0000a0040a120981 */ /* 0x000ea8000c1e1900 */
[----:B------:R-:W3:Y:S04]  /*0880*/  @P1 LDG.E R22, desc[UR4][R10.64+0xb4] ;  /* 0x0000b4040a161981 */ /* 0x000ee8000c1e1900 */
[----:B------:R-:W4:Y:S04]  /*0890*/  @P2 LDG.E R26, desc[UR4][R10.64+0xc8] ;  /* 0x0000c8040a1a2981 */ /* 0x000f28000c1e1900 */
[----:B------:R-:W4:Y:S04]  /*08a0*/  @P3 LDG.E R28, desc[UR4][R10.64+0xdc] ;  /* 0x0000dc040a1c3981 */ /* 0x000f28000c1e1900 */
[----:B------:R-:W4:Y:S04]  /*08b0*/  @P0 LDG.E R23, desc[UR4][R10.64+0xa4] ;  /* 0x0000a4040a170981 */ /* 0x000f28000c1e1900 */
[----:B------:R-:W4:Y:S04]  /*08c0*/  @P0 LDG.E R20, desc[UR4][R10.64+0xa8] ;  /* 0x0000a8040a140981 */ /* 0x000f28000c1e1900 */
[----:B------:R-:W4:Y:S04]  /*08d0*/  @P4 LDG.E R25, desc[UR4][R10.64+0xf0] ;  /* 0x0000f0040a194981 */ /* 0x000f28000c1e1900 */
        /* <DEDUP_REMOVED lines=21> */
[----:B------:R-:W-:Y:S02]  /*0a30*/  LOP3.LUT P0, RZ, R24, 0x8000, RZ, 0xc0, !PT ;  /* 0x0000800018ff7812 */ /* 0x000fe4000780c0ff */
[----:B----4-:R-:W-:Y:S01]  /*0a40*/  @P5 LOP3.LUT R15, R15, R26, RZ, 0x3c, !PT ;  /* 0x0000001a0f0f5212 */ /* 0x010fe200078e3cff */
[----:B------:R-:W4:Y:S04]  /*0a50*/  @P3 LDG.E R24, desc[UR4][R10.64+0xe4] ;  /* 0x0000e4040a183981 */ /* 0x000f28000c1e1900 */
[----:B------:R-:W2:Y:S01]  /*0a60*/  @P6 LDG.E R26, desc[UR4][R10.64+0x118] ;  /* 0x000118040a1a6981 */ /* 0x000ea2000c1e1900 */
        /* <DEDUP_REMOVED lines=8> */
[----:B---3--:R-:W-:-:S03]  /*0af0*/  @P2 LOP3.LUT R3, R3, R22, RZ, 0x3c, !PT ;  /* 0x0000001603032212 */ /* 0x008fc600078e3cff */
[----:B------:R-:W3:Y:S01]  /*0b00*/  @P4 LDG.E R22, desc[UR4][R10.64+0x100] ;  /* 0x000100040a164981 */ /* 0x000ee2000c1e1900 */
[----:B--2---:R-:W-:-:S03]  /*0b10*/  @P6 LOP3.LUT R15, R15, R26, RZ, 0x3c, !PT ;  /* 0x0000001a0f0f6212 */ /* 0x004fc600078e3cff */
[----:B------:R-:W2:Y:S01]  /*0b20*/  @P0 LDG.E R26, desc[UR4][R10.64+0x12c] ;  /* 0x00012c040a1a0981 */ /* 0x000ea2000c1e1900 */
[----:B----4-:R-:W-:-:S03]  /*0b30*/  @P2 LOP3.LUT R2, R2, R23, RZ, 0x3c, !PT ;  /* 0x0000001702022212 */ /* 0x010fc600078e3cff */
[----:B------:R-:W4:Y:S01]  /*0b40*/  @P4 LDG.E R23, desc[UR4][R10.64+0xfc] ;  /* 0x0000fc040a174981 */ /* 0x000f22000c1e1900 */
[----:B------:R-:W-:-:S03]  /*0b50*/  @P2 LOP3.LUT R5, R5, R20, RZ, 0x3c, !PT ;  /* 0x0000001405052212 */ /* 0x000fc600078e3cff */
[----:B------:R-:W4:Y:S01]  /*0b60*/  @P4 LDG.E R20, desc[UR4][R10.64+0xf8] ;  /* 0x0000f8040a144981 */ /* 0x000f22000c1e1900 */
[----:B------:R-:W-:Y:S02]  /*0b70*/  @P3 LOP3.LUT R2, R2, R27, RZ, 0x3c, !PT ;  /* 0x0000001b02023212 */ /* 0x000fe400078e3cff */
[----:B------:R-:W-:Y:S01]  /*0b80*/  @P3 LOP3.LUT R4, R4, R25, RZ, 0x3c, !PT ;  /* 0x0000001904043212 */ /* 0x000fe200078e3cff */
[----:B------:R-:W4:Y:S01]  /*0b90*/  @P5 LDG.E R27, desc[UR4][R10.64+0x110] ;  /* 0x000110040a1b5981 */ /* 0x000f22000c1e1900 */
[----:B------:R-:W-:-:S03]  /*0ba0*/  @P3 LOP3.LUT R5, R5, R24, RZ, 0x3c, !PT ;  /* 0x0000001805053212 */ /* 0x000fc600078e3cff */
[----:B------:R-:W4:Y:S04]  /*0bb0*/  @P5 LDG.E R25, desc[UR4][R10.64+0x108] ;  /* 0x000108040a195981 */ /* 0x000f28000c1e1900 */
        /* <DEDUP_REMOVED lines=19> */
[----:B------:R-:W-:-:S05]  /*0cf0*/  VIADD R19, R19, 0x10 ;  /* 0x0000001013137836 */ /* 0x000fca0000000000 */
[----:B------:R-:W-:Y:S02]  /*0d00*/  ISETP.NE.AND P1, PT, R19, 0x20, PT ;  /* 0x000000201300780c */ /* 0x000fe40003f25270 */
[----:B------:R-:W-:Y:S02]  /*0d10*/  @P5 LOP3.LUT R3, R3, R18, RZ, 0x3c, !PT ;  /* 0x0000001203035212 */ /* 0x000fe400078e3cff */
[----:B------:R-:W-:Y:S02]  /*0d20*/  @P6 LOP3.LUT R4, R4, R21, RZ, 0x3c, !PT ;  /* 0x0000001504046212 */ /* 0x000fe400078e3cff */
[----:B---3--:R-:W-:-:S04]  /*0d30*/  @P6 LOP3.LUT R3, R3, R22, RZ, 0x3c, !PT ;  /* 0x0000001603036212 */ /* 0x008fc800078e3cff */
[----:B--2---:R-:W-:Y:S02]  /*0d40*/  @P0 LOP3.LUT R3, R3, R26, RZ, 0x3c, !PT ;  /* 0x0000001a03030212 */ /* 0x004fe400078e3cff */
[----:B----4-:R-:W-:Y:S02]  /*0d50*/  @P6 LOP3.LUT R2, R2, R23, RZ, 0x3c, !PT ;  /* 0x0000001702026212 */ /* 0x010fe400078e3cff */
[----:B------:R-:W-:Y:S02]  /*0d60*/  @P6 LOP3.LUT R5, R5, R20, RZ, 0x3c, !PT ;  /* 0x0000001405056212 */ /* 0x000fe400078e3cff */
[----:B------:R-:W-:Y:S02]  /*0d70*/  @P0 LOP3.LUT R2, R2, R27, RZ, 0x3c, !PT ;  /* 0x0000001b02020212 */ /* 0x000fe400078e3cff */
[----:B------:R-:W-:Y:S02]  /*0d80*/  @P0 LOP3.LUT R4, R4, R25, RZ, 0x3c, !PT ;  /* 0x0000001904040212 */ /* 0x000fe400078e3cff */
[----:B------:R-:W-:Y:S01]  /*0d90*/  @P0 LOP3.LUT R5, R5, R24, RZ, 0x3c, !PT ;  /* 0x0000001805050212 */ /* 0x000fe200078e3cff */
[----:B------:R-:W-:Y:S06]  /*0da0*/  @P1 BRA `(.L_x_59) ;  /* 0xfffffff400481947 */ /* 0x000fec000383ffff */
[----:B------:R-:W-:-:S05]  /*0db0*/  VIADD R17, R17, 0x1 ;  /* 0x0000000111117836 */ /* 0x000fca0000000000 */
[----:B------:R-:W-:-:S13]  /*0dc0*/  ISETP.NE.AND P0, PT, R17, 0x5, PT ;  /* 0x000000051100780c */ /* 0x000fda0003f05270 */
[----:B------:R-:W-:Y:S05]  /*0dd0*/  @P0 BRA `(.L_x_60) ;  /* 0xfffffff400300947 */ /* 0x000fea000383ffff */
[----:B------:R1:W-:Y:S01]  /*0de0*/  STG.E.64 desc[UR4][R6.64+0x8], R4 ;  /* 0x0000080406007986 */ /* 0x0003e2000c101b04 */
[----:B------:R-:W-:Y:S01]  /*0df0*/  VIADD R14, R14, 0x1 ;  /* 0x000000010e0e7836 */ /* 0x000fe20000000000 */
[----:B------:R-:W-:Y:S02]  /*0e00*/  LOP3.LUT R11, R13, 0x3, RZ, 0xc0, !PT ;  /* 0x000000030d0b7812 */ /* 0x000fe400078ec0ff */
[----:B------:R1:W-:Y:S02]  /*0e10*/  STG.E.64 desc[UR4][R6.64+0x10], R2 ;  /* 0x0000100206007986 */ /* 0x0003e4000c101b04 */
[----:B------:R-:W-:Y:S02]  /*0e20*/  ISETP.GE.U32.AND P0, PT, R14, R11, PT ;  /* 0x0000000b0e00720c */ /* 0x000fe40003f06070 */
[----:B------:R1:W-:Y:S11]  /*0e30*/  STG.E desc[UR4][R6.64+0x4], R15 ;  /* 0x0000040f06007986 */ /* 0x0003f6000c101904 */
[----:B------:R-:W-:Y:S05]  /*0e40*/  @!P0 BRA `(.L_x_61) ;  /* 0xfffffff400048947 */ /* 0x000fea000383ffff */
.L_x_58:
[----:B------:R-:W-:Y:S05]  /*0e50*/  BSYNC.RECONVERGENT B1 ;  /* 0x0000000000017941 */ /* 0x000fea0003800200 */
.L_x_57:
[C---:B------:R-:W-:Y:S01]  /*0e60*/  ISETP.GT.U32.AND P0, PT, R13.reuse, 0x3, PT ;  /* 0x000000030d00780c */ /* 0x040fe20003f04070 */
[----:B------:R-:W-:Y:S01]  /*0e70*/  VIADD R12, R12, 0x1 ;  /* 0x000000010c0c7836 */ /* 0x000fe20000000000 */
[--C-:B------:R-:W-:Y:S02]  /*0e80*/  SHF.R.U64 R13, R13, 0x2, R0.reuse ;  /* 0x000000020d0d7819 */ /* 0x100fe40000001200 */
[----:B------:R-:W-:Y:S02]  /*0e90*/  ISETP.GT.U32.AND.EX P0, PT, R0, RZ, PT, P0 ;  /* 0x000000ff0000720c */ /* 0x000fe40003f04100 */
[----:B------:R-:W-:-:S11]  /*0ea0*/  SHF.R.U32.HI R0, RZ, 0x2, R0 ;  /* 0x00000002ff007819 */ /* 0x000fd60000011600 */
[----:B------:R-:W-:Y:S05]  /*0eb0*/  @P0 BRA `(.L_x_62) ;  /* 0xfffffff000c80947 */ /* 0x000fea000383ffff */
.L_x_56:
[----:B------:R-:W-:Y:S05]  /*0ec0*/  BSYNC.RECONVERGENT B0 ;  /* 0x0000000000007941 */ /* 0x000fea0003800200 */
.L_x_55:
[----:B------:R-:W-:Y:S04]  /*0ed0*/  STG.E.64 desc[UR4][R6.64+0x18], RZ ;  /* 0x000018ff06007986 */ /* 0x000fe8000c101b04 */
[----:B------:R-:W-:Y:S04]  /*0ee0*/  STG.E desc[UR4][R6.64+0x20], RZ ;  /* 0x000020ff06007986 */ /* 0x000fe8000c101904 */
[----:B------:R-:W-:Y:S01]  /*0ef0*/  STG.E.64 desc[UR4][R6.64+0x28], RZ ;  /* 0x000028ff06007986 */ /* 0x000fe2000c101b04 */
[----:B------:R-:W-:Y:S05]  /*0f00*/  EXIT ;  /* 0x000000000000794d */ /* 0x000fea0003800000 */
.L_x_63:
        /* <DEDUP_REMOVED lines=15> */
.L_x_67:


//--------------------- .nv.global.init           --------------------------
	.section	.nv.global.init,"aw",@progbits
	.align	4
.nv.global.init:
	.type		mrg32k3aM1SubSeq,@object
	.size		mrg32k3aM1SubSeq,(mrg32k3aM2SubSeq - mrg32k3aM1SubSeq)
mrg32k3aM1SubSeq:
        /*0000*/ 	.byte	0x0b, 0xcc, 0xee, 0x04, 0x73, 0x29, 0x8b, 0x6f, 0xf6, 0x53, 0x03, 0xf6, 0x23, 0xf6, 0xea, 0xda
        /* <DEDUP_REMOVED lines=125> */
	.type		mrg32k3aM2SubSeq,@object
	.size		mrg32k3aM2SubSeq,(mrg32k3aM1 - mrg32k3aM2SubSeq)
mrg32k3aM2SubSeq:
        /* <DEDUP_REMOVED lines=126> */
	.type		mrg32k3aM1,@object
	.size		mrg32k3aM1,(mrg32k3aM1Seq - mrg32k3aM1)
mrg32k3aM1:
        /* <DEDUP_REMOVED lines=144> */
	.type		mrg32k3aM1Seq,@object
	.size		mrg32k3aM1Seq,(mrg32k3aM2 - mrg32k3aM1Seq)
mrg32k3aM1Seq:
        /* <DEDUP_REMOVED lines=144> */
	.type		mrg32k3aM2,@object
	.size		mrg32k3aM2,(mrg32k3aM2Seq - mrg32k3aM2)
mrg32k3aM2:
        /* <DEDUP_REMOVED lines=144> */
	.type		mrg32k3aM2Seq,@object
	.size		mrg32k3aM2Seq,(precalc_xorwow_matrix - mrg32k3aM2Seq)
mrg32k3aM2Seq:
        /* <DEDUP_REMOVED lines=144> */
	.type		precalc_xorwow_matrix,@object
	.size		precalc_xorwow_matrix,(precalc_xorwow_offset_matrix - precalc_xorwow_matrix)
precalc_xorwow_matrix:
        /* <DEDUP_REMOVED lines=6400> */
	.type		precalc_xorwow_offset_matrix,@object
	.size		precalc_xorwow_offset_matrix,(BASE58_CHARS - precalc_xorwow_offset_matrix)
precalc_xorwow_offset_matrix:
        /* <DEDUP_REMOVED lines=6400> */
	.type		BASE58_CHARS,@object
	.size		BASE58_CHARS,(.L_9 - BASE58_CHARS)
BASE58_CHARS:
        /*353c0*/ 	.byte	0x31, 0x32, 0x33, 0x34, 0x35, 0x36, 0x37, 0x38, 0x39, 0x41, 0x42, 0x43, 0x44, 0x45, 0x46, 0x47
        /*353d0*/ 	.byte	0x48, 0x4a, 0x4b, 0x4c, 0x4d, 0x4e, 0x50, 0x51, 0x52, 0x53, 0x54, 0x55, 0x56, 0x57, 0x58, 0x59
        /*353e0*/ 	.byte	0x5a, 0x61, 0x62, 0x63, 0x64, 0x65, 0x66, 0x67, 0x68, 0x69, 0x6a, 0x6b, 0x6d, 0x6e, 0x6f, 0x70
        /*353f0*/ 	.byte	0x71, 0x72, 0x73, 0x74, 0x75, 0x76, 0x77, 0x78, 0x79, 0x7a, 0x00
.L_9:


//--------------------- .nv.shared.reserved.0     --------------------------
	.section	.nv.shared.reserved.0,"aw",@nobits
	.weak		__nv_reservedSMEM_offset_0_alias
	.size		__nv_reservedSMEM_offset_0_alias, 0, 64
	.other		__nv_reservedSMEM_offset_0_alias,@"STO_CUDA_RESERVED_SHARED STV_DEFAULT"
__nv_reservedSMEM_offset_0_alias:
	.zero		0
	.zero		64


//--------------------- .nv.constant0.generate_and_check_keypairs_prefix_suffix --------------------------
	.section	.nv.constant0.generate_and_check_keypairs_prefix_suffix,"a",@progbits
	.sectionflags	@""
	.align	4
.nv.constant0.generate_and_check_keypairs_prefix_suffix:
	.zero		964


//--------------------- .nv.constant0.generate_keypairs --------------------------
	.section	.nv.constant0.generate_keypairs,"a",@progbits
	.sectionflags	@""
	.align	4
.nv.constant0.generate_keypairs:
	.zero		908


//--------------------- .nv.constant0.generate_and_check_keypairs --------------------------
	.section	.nv.constant0.generate_and_check_keypairs,"a",@progbits
	.sectionflags	@""
	.align	4
.nv.constant0.generate_and_check_keypairs:
	.zero		948


//--------------------- .nv.constant0.init_rng    --------------------------
	.section	.nv.constant0.init_rng,"a",@progbits
	.sectionflags	@""
	.align	4
.nv.constant0.init_rng:
	.zero		916


//--------------------- SYMBOLS --------------------------

	.type		.nv.reservedSmem.offset0,@object
	.size		.nv.reservedSmem.offset0,0x4
